//
// Generated by NVIDIA NVVM Compiler
//
// Compiler Build ID: CL-36424714
// Cuda compilation tools, release 13.0, V13.0.88
// Based on NVVM 20.0.0
//

.version 9.0
.target sm_100
.address_size 64

	// .globl	_Z23cluster_reduce_baselineIL5Stage0EEvP6__halfS2_i
.extern .shared .align 16 .b8 smem[];

.visible .entry _Z23cluster_reduce_baselineIL5Stage0EEvP6__halfS2_i(
	.param .u64 .ptr .align 1 _Z23cluster_reduce_baselineIL5Stage0EEvP6__halfS2_i_param_0,
	.param .u64 .ptr .align 1 _Z23cluster_reduce_baselineIL5Stage0EEvP6__halfS2_i_param_1,
	.param .u32 _Z23cluster_reduce_baselineIL5Stage0EEvP6__halfS2_i_param_2
)
.explicitcluster
.reqnctapercluster 2, 1, 1
{
	.reg .pred 	%p<19>;
	.reg .b16 	%rs<26>;
	.reg .b32 	%r<153>;
	.reg .b64 	%rd<29>;

	ld.param.u64 	%rd3, [_Z23cluster_reduce_baselineIL5Stage0EEvP6__halfS2_i_param_0];
	ld.param.u64 	%rd4, [_Z23cluster_reduce_baselineIL5Stage0EEvP6__halfS2_i_param_1];
	ld.param.u32 	%r59, [_Z23cluster_reduce_baselineIL5Stage0EEvP6__halfS2_i_param_2];
	cvta.to.global.u64 	%rd1, %rd3;
	cvta.to.global.u64 	%rd2, %rd4;
	mov.u32 	%r1, %cluster_ctarank;
	mov.u32 	%r2, %tid.x;
	mov.u32 	%r3, %tid.y;
	mov.u32 	%r4, %tid.z;
	mov.u32 	%r5, %ntid.x;
	mov.u32 	%r6, %ntid.y;
	mad.lo.s32 	%r60, %r4, %r6, %r3;
	mul.lo.s32 	%r7, %r60, %r5;
	add.s32 	%r151, %r7, %r2;
	mul.lo.s32 	%r61, %r5, %r6;
	mov.u32 	%r9, %ntid.z;
	mul.lo.s32 	%r10, %r61, %r9;
	setp.ge.s32 	%p1, %r151, %r59;
	@%p1 bra 	$L__BB0_7;
	mul.lo.s32 	%r11, %r59, %r1;
	add.s32 	%r62, %r4, %r9;
	mad.lo.s32 	%r63, %r6, %r62, %r3;
	mad.lo.s32 	%r64, %r5, %r63, %r2;
	max.u32 	%r65, %r59, %r64;
	setp.lt.u32 	%p2, %r64, %r59;
	selp.u32 	%r66, 1, 0, %p2;
	add.s32 	%r67, %r64, %r66;
	sub.s32 	%r68, %r65, %r67;
	div.u32 	%r69, %r68, %r10;
	add.s32 	%r12, %r69, %r66;
	and.b32  	%r70, %r12, 3;
	setp.eq.s32 	%p3, %r70, 3;
	mov.u32 	%r140, %r151;
	@%p3 bra 	$L__BB0_4;
	add.s32 	%r71, %r2, %r11;
	add.s32 	%r138, %r71, %r7;
	shl.b32 	%r72, %r151, 1;
	mov.u32 	%r73, smem;
	add.s32 	%r137, %r73, %r72;
	mul.lo.s32 	%r74, %r9, %r6;
	mul.lo.s32 	%r75, %r74, %r5;
	shl.b32 	%r15, %r75, 1;
	add.s32 	%r76, %r12, 1;
	and.b32  	%r77, %r76, 3;
	neg.s32 	%r136, %r77;
	mov.u32 	%r140, %r151;
$L__BB0_3:
	.pragma "nounroll";
	mul.wide.s32 	%rd5, %r138, 2;
	add.s64 	%rd6, %rd1, %rd5;
	ld.global.u16 	%rs1, [%rd6];
	st.shared.u16 	[%r137], %rs1;
	add.s32 	%r140, %r140, %r10;
	add.s32 	%r138, %r138, %r10;
	add.s32 	%r137, %r137, %r15;
	add.s32 	%r136, %r136, 1;
	setp.ne.s32 	%p4, %r136, 0;
	@%p4 bra 	$L__BB0_3;
$L__BB0_4:
	setp.lt.u32 	%p5, %r12, 3;
	@%p5 bra 	$L__BB0_7;
	mov.u32 	%r79, smem;
	shl.b32 	%r82, %r10, 1;
	cvt.u64.u32 	%rd9, %r82;
	shl.b32 	%r86, %r10, 2;
$L__BB0_6:
	shl.b32 	%r78, %r140, 1;
	add.s32 	%r80, %r79, %r78;
	add.s32 	%r81, %r140, %r11;
	mul.wide.s32 	%rd7, %r81, 2;
	add.s64 	%rd8, %rd1, %rd7;
	ld.global.u16 	%rs2, [%rd8];
	st.shared.u16 	[%r80], %rs2;
	add.s32 	%r83, %r80, %r82;
	add.s64 	%rd10, %rd8, %rd9;
	ld.global.u16 	%rs3, [%rd10];
	st.shared.u16 	[%r83], %rs3;
	add.s32 	%r84, %r83, %r82;
	add.s64 	%rd11, %rd10, %rd9;
	ld.global.u16 	%rs4, [%rd11];
	st.shared.u16 	[%r84], %rs4;
	add.s32 	%r85, %r84, %r82;
	add.s64 	%rd12, %rd11, %rd9;
	ld.global.u16 	%rs5, [%rd12];
	st.shared.u16 	[%r85], %rs5;
	add.s32 	%r140, %r86, %r140;
	setp.lt.s32 	%p6, %r140, %r59;
	@%p6 bra 	$L__BB0_6;
$L__BB0_7:
	setp.ge.s32 	%p7, %r151, %r59;
	barrier.cluster.arrive;
	barrier.cluster.wait;
	@%p7 bra 	$L__BB0_14;
	mov.u32 	%r87, %cluster_nctarank;
	add.s32 	%r88, %r1, 1;
	rem.u32 	%r89, %r88, %r87;
	mul.lo.s32 	%r28, %r89, %r59;
	add.s32 	%r90, %r151, %r10;
	max.u32 	%r91, %r59, %r90;
	setp.lt.u32 	%p8, %r90, %r59;
	selp.u32 	%r92, 1, 0, %p8;
	add.s32 	%r93, %r90, %r92;
	sub.s32 	%r94, %r91, %r93;
	div.u32 	%r95, %r94, %r10;
	add.s32 	%r29, %r95, %r92;
	and.b32  	%r96, %r29, 3;
	setp.eq.s32 	%p9, %r96, 3;
	mov.u32 	%r145, %r151;
	@%p9 bra 	$L__BB0_11;
	shl.b32 	%r97, %r151, 1;
	mov.u32 	%r98, smem;
	add.s32 	%r143, %r98, %r97;
	mul.lo.s32 	%r99, %r9, %r6;
	mul.lo.s32 	%r100, %r99, %r5;
	shl.b32 	%r31, %r100, 1;
	add.s32 	%r101, %r29, 1;
	and.b32  	%r102, %r101, 3;
	neg.s32 	%r142, %r102;
	mov.u32 	%r145, %r151;
$L__BB0_10:
	.pragma "nounroll";
	ld.shared.u16 	%rs7, [%r143];
	add.s32 	%r103, %r145, %r28;
	mul.wide.s32 	%rd13, %r103, 2;
	add.s64 	%rd14, %rd1, %rd13;
	ld.global.u16 	%rs8, [%rd14];
	// begin inline asm
	{add.f16 %rs6,%rs7,%rs8;
}
	// end inline asm
	st.shared.u16 	[%r143], %rs6;
	add.s32 	%r145, %r145, %r10;
	add.s32 	%r143, %r143, %r31;
	add.s32 	%r142, %r142, 1;
	setp.ne.s32 	%p10, %r142, 0;
	@%p10 bra 	$L__BB0_10;
$L__BB0_11:
	setp.lt.u32 	%p11, %r29, 3;
	@%p11 bra 	$L__BB0_14;
	mov.u32 	%r105, smem;
	shl.b32 	%r108, %r10, 1;
	cvt.u64.u32 	%rd17, %r108;
	shl.b32 	%r112, %r10, 2;
$L__BB0_13:
	shl.b32 	%r104, %r145, 1;
	add.s32 	%r106, %r105, %r104;
	ld.shared.u16 	%rs10, [%r106];
	add.s32 	%r107, %r145, %r28;
	mul.wide.s32 	%rd15, %r107, 2;
	add.s64 	%rd16, %rd1, %rd15;
	ld.global.u16 	%rs11, [%rd16];
	// begin inline asm
	{add.f16 %rs9,%rs10,%rs11;
}
	// end inline asm
	st.shared.u16 	[%r106], %rs9;
	add.s32 	%r109, %r106, %r108;
	ld.shared.u16 	%rs13, [%r109];
	add.s64 	%rd18, %rd16, %rd17;
	ld.global.u16 	%rs14, [%rd18];
	// begin inline asm
	{add.f16 %rs12,%rs13,%rs14;
}
	// end inline asm
	st.shared.u16 	[%r109], %rs12;
	add.s32 	%r110, %r109, %r108;
	ld.shared.u16 	%rs16, [%r110];
	add.s64 	%rd19, %rd18, %rd17;
	ld.global.u16 	%rs17, [%rd19];
	// begin inline asm
	{add.f16 %rs15,%rs16,%rs17;
}
	// end inline asm
	st.shared.u16 	[%r110], %rs15;
	add.s32 	%r111, %r110, %r108;
	ld.shared.u16 	%rs19, [%r111];
	add.s64 	%rd20, %rd19, %rd17;
	ld.global.u16 	%rs20, [%rd20];
	// begin inline asm
	{add.f16 %rs18,%rs19,%rs20;
}
	// end inline asm
	st.shared.u16 	[%r111], %rs18;
	add.s32 	%r145, %r112, %r145;
	setp.lt.s32 	%p12, %r145, %r59;
	@%p12 bra 	$L__BB0_13;
$L__BB0_14:
	setp.ge.s32 	%p13, %r151, %r59;
	barrier.cluster.arrive;
	barrier.cluster.wait;
	@%p13 bra 	$L__BB0_21;
	mul.lo.s32 	%r42, %r59, %r1;
	add.s32 	%r113, %r151, %r10;
	max.u32 	%r114, %r59, %r113;
	setp.lt.u32 	%p14, %r113, %r59;
	selp.u32 	%r115, 1, 0, %p14;
	add.s32 	%r116, %r113, %r115;
	sub.s32 	%r117, %r114, %r116;
	div.u32 	%r118, %r117, %r10;
	add.s32 	%r43, %r118, %r115;
	and.b32  	%r119, %r43, 3;
	setp.eq.s32 	%p15, %r119, 3;
	@%p15 bra 	$L__BB0_18;
	shl.b32 	%r120, %r151, 1;
	mov.u32 	%r121, smem;
	add.s32 	%r149, %r121, %r120;
	mul.lo.s32 	%r122, %r9, %r6;
	mul.lo.s32 	%r123, %r122, %r5;
	shl.b32 	%r45, %r123, 1;
	add.s32 	%r124, %r2, %r42;
	add.s32 	%r148, %r124, %r7;
	add.s32 	%r125, %r43, 1;
	and.b32  	%r126, %r125, 3;
	neg.s32 	%r147, %r126;
$L__BB0_17:
	.pragma "nounroll";
	mul.wide.s32 	%rd21, %r148, 2;
	add.s64 	%rd22, %rd2, %rd21;
	ld.shared.u16 	%rs21, [%r149];
	st.global.u16 	[%rd22], %rs21;
	add.s32 	%r151, %r151, %r10;
	add.s32 	%r149, %r149, %r45;
	add.s32 	%r148, %r148, %r10;
	add.s32 	%r147, %r147, 1;
	setp.ne.s32 	%p16, %r147, 0;
	@%p16 bra 	$L__BB0_17;
$L__BB0_18:
	setp.lt.u32 	%p17, %r43, 3;
	@%p17 bra 	$L__BB0_21;
	mov.u32 	%r129, smem;
	shl.b32 	%r131, %r10, 1;
	cvt.u64.u32 	%rd25, %r131;
	shl.b32 	%r135, %r10, 2;
$L__BB0_20:
	add.s32 	%r127, %r151, %r42;
	mul.wide.s32 	%rd23, %r127, 2;
	add.s64 	%rd24, %rd2, %rd23;
	shl.b32 	%r128, %r151, 1;
	add.s32 	%r130, %r129, %r128;
	ld.shared.u16 	%rs22, [%r130];
	st.global.u16 	[%rd24], %rs22;
	add.s64 	%rd26, %rd24, %rd25;
	add.s32 	%r132, %r130, %r131;
	ld.shared.u16 	%rs23, [%r132];
	st.global.u16 	[%rd26], %rs23;
	add.s64 	%rd27, %rd26, %rd25;
	add.s32 	%r133, %r132, %r131;
	ld.shared.u16 	%rs24, [%r133];
	st.global.u16 	[%rd27], %rs24;
	add.s64 	%rd28, %rd27, %rd25;
	add.s32 	%r134, %r133, %r131;
	ld.shared.u16 	%rs25, [%r134];
	st.global.u16 	[%rd28], %rs25;
	add.s32 	%r151, %r135, %r151;
	setp.lt.s32 	%p18, %r151, %r59;
	@%p18 bra 	$L__BB0_20;
$L__BB0_21:
	ret;

}
	// .globl	_Z20cluster_reduce_dsmemIL5Stage0EEvP6__halfS2_i
.visible .entry _Z20cluster_reduce_dsmemIL5Stage0EEvP6__halfS2_i(
	.param .u64 .ptr .align 1 _Z20cluster_reduce_dsmemIL5Stage0EEvP6__halfS2_i_param_0,
	.param .u64 .ptr .align 1 _Z20cluster_reduce_dsmemIL5Stage0EEvP6__halfS2_i_param_1,
	.param .u32 _Z20cluster_reduce_dsmemIL5Stage0EEvP6__halfS2_i_param_2
)
.explicitcluster
.reqnctapercluster 2, 1, 1
{
	.reg .pred 	%p<19>;
	.reg .b16 	%rs<26>;
	.reg .b32 	%r<153>;
	.reg .b64 	%rd<44>;

	ld.param.u64 	%rd8, [_Z20cluster_reduce_dsmemIL5Stage0EEvP6__halfS2_i_param_0];
	ld.param.u64 	%rd9, [_Z20cluster_reduce_dsmemIL5Stage0EEvP6__halfS2_i_param_1];
	ld.param.u32 	%r58, [_Z20cluster_reduce_dsmemIL5Stage0EEvP6__halfS2_i_param_2];
	cvta.to.global.u64 	%rd1, %rd8;
	cvta.to.global.u64 	%rd2, %rd9;
	mov.u32 	%r1, %cluster_ctarank;
	mov.u32 	%r2, %tid.x;
	mov.u32 	%r3, %tid.y;
	mov.u32 	%r4, %tid.z;
	mov.u32 	%r5, %ntid.x;
	mov.u32 	%r6, %ntid.y;
	mad.lo.s32 	%r59, %r4, %r6, %r3;
	mul.lo.s32 	%r7, %r59, %r5;
	add.s32 	%r151, %r7, %r2;
	mul.lo.s32 	%r60, %r5, %r6;
	mov.u32 	%r9, %ntid.z;
	mul.lo.s32 	%r10, %r60, %r9;
	setp.ge.s32 	%p1, %r151, %r58;
	@%p1 bra 	$L__BB1_7;
	mul.lo.s32 	%r11, %r58, %r1;
	add.s32 	%r61, %r4, %r9;
	mad.lo.s32 	%r62, %r6, %r61, %r3;
	mad.lo.s32 	%r63, %r5, %r62, %r2;
	max.u32 	%r64, %r58, %r63;
	setp.lt.u32 	%p2, %r63, %r58;
	selp.u32 	%r65, 1, 0, %p2;
	add.s32 	%r66, %r63, %r65;
	sub.s32 	%r67, %r64, %r66;
	div.u32 	%r68, %r67, %r10;
	add.s32 	%r12, %r68, %r65;
	and.b32  	%r69, %r12, 3;
	setp.eq.s32 	%p3, %r69, 3;
	mov.u32 	%r140, %r151;
	@%p3 bra 	$L__BB1_4;
	add.s32 	%r70, %r2, %r11;
	add.s32 	%r138, %r70, %r7;
	shl.b32 	%r71, %r151, 1;
	mov.u32 	%r72, smem;
	add.s32 	%r137, %r72, %r71;
	mul.lo.s32 	%r73, %r9, %r6;
	mul.lo.s32 	%r74, %r73, %r5;
	shl.b32 	%r15, %r74, 1;
	add.s32 	%r75, %r12, 1;
	and.b32  	%r76, %r75, 3;
	neg.s32 	%r136, %r76;
	mov.u32 	%r140, %r151;
$L__BB1_3:
	.pragma "nounroll";
	mul.wide.s32 	%rd10, %r138, 2;
	add.s64 	%rd11, %rd1, %rd10;
	ld.global.u16 	%rs1, [%rd11];
	st.shared.u16 	[%r137], %rs1;
	add.s32 	%r140, %r140, %r10;
	add.s32 	%r138, %r138, %r10;
	add.s32 	%r137, %r137, %r15;
	add.s32 	%r136, %r136, 1;
	setp.ne.s32 	%p4, %r136, 0;
	@%p4 bra 	$L__BB1_3;
$L__BB1_4:
	setp.lt.u32 	%p5, %r12, 3;
	@%p5 bra 	$L__BB1_7;
	mov.u32 	%r78, smem;
	shl.b32 	%r81, %r10, 1;
	cvt.u64.u32 	%rd14, %r81;
	shl.b32 	%r85, %r10, 2;
$L__BB1_6:
	shl.b32 	%r77, %r140, 1;
	add.s32 	%r79, %r78, %r77;
	add.s32 	%r80, %r140, %r11;
	mul.wide.s32 	%rd12, %r80, 2;
	add.s64 	%rd13, %rd1, %rd12;
	ld.global.u16 	%rs2, [%rd13];
	st.shared.u16 	[%r79], %rs2;
	add.s32 	%r82, %r79, %r81;
	add.s64 	%rd15, %rd13, %rd14;
	ld.global.u16 	%rs3, [%rd15];
	st.shared.u16 	[%r82], %rs3;
	add.s32 	%r83, %r82, %r81;
	add.s64 	%rd16, %rd15, %rd14;
	ld.global.u16 	%rs4, [%rd16];
	st.shared.u16 	[%r83], %rs4;
	add.s32 	%r84, %r83, %r81;
	add.s64 	%rd17, %rd16, %rd14;
	ld.global.u16 	%rs5, [%rd17];
	st.shared.u16 	[%r84], %rs5;
	add.s32 	%r140, %r85, %r140;
	setp.lt.s32 	%p6, %r140, %r58;
	@%p6 bra 	$L__BB1_6;
$L__BB1_7:
	setp.ge.s32 	%p7, %r151, %r58;
	barrier.cluster.arrive;
	barrier.cluster.wait;
	add.s32 	%r86, %r1, 1;
	mov.u32 	%r87, %cluster_nctarank;
	rem.u32 	%r88, %r86, %r87;
	mov.u32 	%r89, smem;
	cvt.u64.u32 	%rd18, %r89;
	cvta.shared.u64 	%rd19, %rd18;
	mapa.u64	%rd3, %rd19, %r88;
	@%p7 bra 	$L__BB1_14;
	add.s32 	%r90, %r151, %r10;
	max.u32 	%r91, %r58, %r90;
	setp.lt.u32 	%p8, %r90, %r58;
	selp.u32 	%r92, 1, 0, %p8;
	add.s32 	%r93, %r90, %r92;
	sub.s32 	%r94, %r91, %r93;
	div.u32 	%r95, %r94, %r10;
	add.s32 	%r28, %r95, %r92;
	and.b32  	%r96, %r28, 3;
	setp.eq.s32 	%p9, %r96, 3;
	mov.u32 	%r145, %r151;
	@%p9 bra 	$L__BB1_11;
	mul.wide.u32 	%rd20, %r4, %r6;
	cvt.u64.u32 	%rd21, %r3;
	add.s64 	%rd22, %rd20, %rd21;
	cvt.u64.u32 	%rd23, %r5;
	cvt.u64.u32 	%rd24, %r2;
	mad.lo.s64 	%rd25, %rd22, %rd23, %rd24;
	shl.b64 	%rd26, %rd25, 1;
	add.s64 	%rd43, %rd3, %rd26;
	mul.wide.u32 	%rd5, %r10, 2;
	shl.b32 	%r97, %r151, 1;
	add.s32 	%r143, %r89, %r97;
	mul.lo.s32 	%r99, %r9, %r6;
	mul.lo.s32 	%r100, %r99, %r5;
	shl.b32 	%r30, %r100, 1;
	add.s32 	%r101, %r28, 1;
	and.b32  	%r102, %r101, 3;
	neg.s32 	%r142, %r102;
	mov.u32 	%r145, %r151;
$L__BB1_10:
	.pragma "nounroll";
	ld.shared.u16 	%rs7, [%r143];
	ld.u16 	%rs8, [%rd43];
	// begin inline asm
	{add.f16 %rs6,%rs7,%rs8;
}
	// end inline asm
	st.shared.u16 	[%r143], %rs6;
	add.s32 	%r145, %r145, %r10;
	add.s64 	%rd43, %rd43, %rd5;
	add.s32 	%r143, %r143, %r30;
	add.s32 	%r142, %r142, 1;
	setp.ne.s32 	%p10, %r142, 0;
	@%p10 bra 	$L__BB1_10;
$L__BB1_11:
	setp.lt.u32 	%p11, %r28, 3;
	@%p11 bra 	$L__BB1_14;
	shl.b32 	%r107, %r10, 1;
$L__BB1_13:
	shl.b32 	%r103, %r145, 1;
	add.s32 	%r105, %r89, %r103;
	ld.shared.u16 	%rs10, [%r105];
	mul.wide.u32 	%rd27, %r145, 2;
	add.s64 	%rd28, %rd3, %rd27;
	ld.u16 	%rs11, [%rd28];
	// begin inline asm
	{add.f16 %rs9,%rs10,%rs11;
}
	// end inline asm
	st.shared.u16 	[%r105], %rs9;
	add.s32 	%r106, %r145, %r10;
	add.s32 	%r108, %r105, %r107;
	ld.shared.u16 	%rs13, [%r108];
	mul.wide.u32 	%rd29, %r106, 2;
	add.s64 	%rd30, %rd3, %rd29;
	ld.u16 	%rs14, [%rd30];
	// begin inline asm
	{add.f16 %rs12,%rs13,%rs14;
}
	// end inline asm
	st.shared.u16 	[%r108], %rs12;
	add.s32 	%r109, %r106, %r10;
	add.s32 	%r110, %r108, %r107;
	ld.shared.u16 	%rs16, [%r110];
	mul.wide.u32 	%rd31, %r109, 2;
	add.s64 	%rd32, %rd3, %rd31;
	ld.u16 	%rs17, [%rd32];
	// begin inline asm
	{add.f16 %rs15,%rs16,%rs17;
}
	// end inline asm
	st.shared.u16 	[%r110], %rs15;
	add.s32 	%r111, %r109, %r10;
	add.s32 	%r112, %r110, %r107;
	ld.shared.u16 	%rs19, [%r112];
	mul.wide.u32 	%rd33, %r111, 2;
	add.s64 	%rd34, %rd3, %rd33;
	ld.u16 	%rs20, [%rd34];
	// begin inline asm
	{add.f16 %rs18,%rs19,%rs20;
}
	// end inline asm
	st.shared.u16 	[%r112], %rs18;
	add.s32 	%r145, %r111, %r10;
	setp.lt.s32 	%p12, %r145, %r58;
	@%p12 bra 	$L__BB1_13;
$L__BB1_14:
	setp.ge.s32 	%p13, %r151, %r58;
	barrier.cluster.arrive;
	barrier.cluster.wait;
	@%p13 bra 	$L__BB1_21;
	mul.lo.s32 	%r41, %r58, %r1;
	add.s32 	%r113, %r151, %r10;
	max.u32 	%r114, %r58, %r113;
	setp.lt.u32 	%p14, %r113, %r58;
	selp.u32 	%r115, 1, 0, %p14;
	add.s32 	%r116, %r113, %r115;
	sub.s32 	%r117, %r114, %r116;
	div.u32 	%r118, %r117, %r10;
	add.s32 	%r42, %r118, %r115;
	and.b32  	%r119, %r42, 3;
	setp.eq.s32 	%p15, %r119, 3;
	@%p15 bra 	$L__BB1_18;
	shl.b32 	%r120, %r151, 1;
	add.s32 	%r149, %r89, %r120;
	mul.lo.s32 	%r122, %r9, %r6;
	mul.lo.s32 	%r123, %r122, %r5;
	shl.b32 	%r44, %r123, 1;
	add.s32 	%r124, %r2, %r41;
	add.s32 	%r148, %r124, %r7;
	add.s32 	%r125, %r42, 1;
	and.b32  	%r126, %r125, 3;
	neg.s32 	%r147, %r126;
$L__BB1_17:
	.pragma "nounroll";
	mul.wide.s32 	%rd35, %r148, 2;
	add.s64 	%rd36, %rd2, %rd35;
	ld.shared.u16 	%rs21, [%r149];
	st.global.u16 	[%rd36], %rs21;
	add.s32 	%r151, %r151, %r10;
	add.s32 	%r149, %r149, %r44;
	add.s32 	%r148, %r148, %r10;
	add.s32 	%r147, %r147, 1;
	setp.ne.s32 	%p16, %r147, 0;
	@%p16 bra 	$L__BB1_17;
$L__BB1_18:
	setp.lt.u32 	%p17, %r42, 3;
	@%p17 bra 	$L__BB1_21;
	shl.b32 	%r131, %r10, 1;
	cvt.u64.u32 	%rd39, %r131;
	shl.b32 	%r135, %r10, 2;
$L__BB1_20:
	add.s32 	%r127, %r151, %r41;
	mul.wide.s32 	%rd37, %r127, 2;
	add.s64 	%rd38, %rd2, %rd37;
	shl.b32 	%r128, %r151, 1;
	add.s32 	%r130, %r89, %r128;
	ld.shared.u16 	%rs22, [%r130];
	st.global.u16 	[%rd38], %rs22;
	add.s64 	%rd40, %rd38, %rd39;
	add.s32 	%r132, %r130, %r131;
	ld.shared.u16 	%rs23, [%r132];
	st.global.u16 	[%rd40], %rs23;
	add.s64 	%rd41, %rd40, %rd39;
	add.s32 	%r133, %r132, %r131;
	ld.shared.u16 	%rs24, [%r133];
	st.global.u16 	[%rd41], %rs24;
	add.s64 	%rd42, %rd41, %rd39;
	add.s32 	%r134, %r133, %r131;
	ld.shared.u16 	%rs25, [%r134];
	st.global.u16 	[%rd42], %rs25;
	add.s32 	%r151, %r135, %r151;
	setp.lt.s32 	%p18, %r151, %r58;
	@%p18 bra 	$L__BB1_20;
$L__BB1_21:
	ret;

}


// ===== COMPILED SASS (sm_100) =====

	.target	sm_100

	.elftype	@"ET_EXEC"


//--------------------- .note.nv.tkinfo           --------------------------
	.section	.note.nv.tkinfo,"",@"SHT_NOTE"
	.sectionflags	@"SHF_NOTE_NV_TKINFO"
	.tkinfo
        /*0018*/ 	.word	0x00000002
        /*0030*/ 	.string	""
        /*0030*/ 	.string	"ptxas"
        /*0030*/ 	.string	"Cuda compilation tools, release 13.0, V13.0.88"
        /*0030*/ 	.string	"Build cuda_13.0.r13.0/compiler.36424714_0"
        /*0030*/ 	.string	"-arch sm_100 -m 64 "



//--------------------- .note.nv.cuinfo           --------------------------
	.section	.note.nv.cuinfo,"",@"SHT_NOTE"
	.sectionflags	@"SHF_NOTE_NV_CUINFO"
        /*0018*/ 	.short	0x0002
        /*001a*/ 	.short	0x0064
        /*001c*/ 	.short	0x0082
	.zero		2


//--------------------- .nv.info                  --------------------------
	.section	.nv.info,"",@"SHT_CUDA_INFO"
	.align	4


	//----- nvinfo : EIATTR_REGCOUNT
	.align		4
        /*0000*/ 	.byte	0x04, 0x2f
        /*0002*/ 	.short	(.L_1 - .L_0)
	.align		4
.L_0:
        /*0004*/ 	.word	index@(_Z23cluster_reduce_baselineIL5Stage0EEvP6__halfS2_i)
        /*0008*/ 	.word	0x0000001c


	//----- nvinfo : EIATTR_FRAME_SIZE
	.align		4
.L_1:
        /*000c*/ 	.byte	0x04, 0x11
        /*000e*/ 	.short	(.L_3 - .L_2)
	.align		4
.L_2:
        /*0010*/ 	.word	index@(_Z23cluster_reduce_baselineIL5Stage0EEvP6__halfS2_i)
        /*0014*/ 	.word	0x00000000


	//----- nvinfo : EIATTR_REGCOUNT
	.align		4
.L_3:
        /*0018*/ 	.byte	0x04, 0x2f
        /*001a*/ 	.short	(.L_5 - .L_4)
	.align		4
.L_4:
        /*001c*/ 	.word	index@(_Z20cluster_reduce_dsmemIL5Stage0EEvP6__halfS2_i)
        /*0020*/ 	.word	0x0000001e


	//----- nvinfo : EIATTR_FRAME_SIZE
	.align		4
.L_5:
        /*0024*/ 	.byte	0x04, 0x11
        /*0026*/ 	.short	(.L_7 - .L_6)
	.align		4
.L_6:
        /*0028*/ 	.word	index@(_Z20cluster_reduce_dsmemIL5Stage0EEvP6__halfS2_i)
        /*002c*/ 	.word	0x00000000


	//----- nvinfo : EIATTR_MIN_STACK_SIZE
	.align		4
.L_7:
        /*0030*/ 	.byte	0x04, 0x12
        /*0032*/ 	.short	(.L_9 - .L_8)
	.align		4
.L_8:
        /*0034*/ 	.word	index@(_Z20cluster_reduce_dsmemIL5Stage0EEvP6__halfS2_i)
        /*0038*/ 	.word	0x00000000


	//----- nvinfo : EIATTR_MIN_STACK_SIZE
	.align		4
.L_9:
        /*003c*/ 	.byte	0x04, 0x12
        /*003e*/ 	.short	(.L_11 - .L_10)
	.align		4
.L_10:
        /*0040*/ 	.word	index@(_Z23cluster_reduce_baselineIL5Stage0EEvP6__halfS2_i)
        /*0044*/ 	.word	0x00000000
.L_11:


//--------------------- .nv.compat                --------------------------
	.section	.nv.compat,"",@"SHT_CUDA_COMPAT_INFO"
	.align	4
        /*0000*/ 	.byte	0x02, 0x09, 0x00, 0x00, 0x02, 0x02, 0x01, 0x00, 0x02, 0x05, 0x05, 0x00, 0x03, 0x07, 0x01, 0x01
        /*0010*/ 	.byte	0x02, 0x03, 0x00, 0x00, 0x02, 0x06, 0x01, 0x00, 0x04, 0x0b, 0x08, 0x00, 0x09, 0x00, 0x00, 0x00
        /*0020*/ 	.byte	0x00, 0x00, 0x00, 0x00


//--------------------- .nv.info._Z20cluster_reduce_dsmemIL5Stage0EEvP6__halfS2_i --------------------------
	.section	.nv.info._Z20cluster_reduce_dsmemIL5Stage0EEvP6__halfS2_i,"",@"SHT_CUDA_INFO"
	.sectionflags	@""
	.align	4


	//----- nvinfo : EIATTR_CUDA_API_VERSION
	.align		4
        /*0000*/ 	.byte	0x04, 0x37
        /*0002*/ 	.short	(.L_13 - .L_12)
.L_12:
        /*0004*/ 	.word	0x00000082


	//----- nvinfo : EIATTR_KPARAM_INFO
	.align		4
.L_13:
        /*0008*/ 	.byte	0x04, 0x17
        /*000a*/ 	.short	(.L_15 - .L_14)
.L_14:
        /*000c*/ 	.word	0x00000000
        /*0010*/ 	.short	0x0002
        /*0012*/ 	.short	0x0010
        /*0014*/ 	.byte	0x00, 0xf0, 0x11, 0x00


	//----- nvinfo : EIATTR_KPARAM_INFO
	.align		4
.L_15:
        /*0018*/ 	.byte	0x04, 0x17
        /*001a*/ 	.short	(.L_17 - .L_16)
.L_16:
        /*001c*/ 	.word	0x00000000
        /*0020*/ 	.short	0x0001
        /*0022*/ 	.short	0x0008
        /*0024*/ 	.byte	0x00, 0xf5, 0x21, 0x00


	//----- nvinfo : EIATTR_KPARAM_INFO
	.align		4
.L_17:
        /*0028*/ 	.byte	0x04, 0x17
        /*002a*/ 	.short	(.L_19 - .L_18)
.L_18:
        /*002c*/ 	.word	0x00000000
        /*0030*/ 	.short	0x0000
        /*0032*/ 	.short	0x0000
        /*0034*/ 	.byte	0x00, 0xf5, 0x21, 0x00


	//----- nvinfo : EIATTR_EXPLICIT_CLUSTER
	.align		4
.L_19:
        /*0038*/ 	.byte	0x01, 0x3e
	.zero		2


	//----- nvinfo : EIATTR_CTA_PER_CLUSTER
	.align		4
        /*003c*/ 	.byte	0x04, 0x3d
        /*003e*/ 	.short	(.L_21 - .L_20)
.L_20:
        /*0040*/ 	.word	0x00000002
        /*0044*/ 	.word	0x00000001
        /*0048*/ 	.word	0x00000001


	//----- nvinfo : EIATTR_SPARSE_MMA_MASK
	.align		4
.L_21:
        /*004c*/ 	.byte	0x03, 0x50
        /*004e*/ 	.short	0x0000


	//----- nvinfo : EIATTR_MAXREG_COUNT
	.align		4
        /*0050*/ 	.byte	0x03, 0x1b
        /*0052*/ 	.short	0x00ff


	//----- nvinfo : EIATTR_MERCURY_ISA_VERSION
	.align		4
        /*0054*/ 	.byte	0x03, 0x5f
        /*0056*/ 	.short	0x0101


	//----- nvinfo : EIATTR_VRC_CTA_INIT_COUNT
	.align		4
        /*0058*/ 	.byte	0x02, 0x4a
	.zero		1
	.zero		1


	//----- nvinfo : EIATTR_EXIT_INSTR_OFFSETS
	.align		4
        /*005c*/ 	.byte	0x04, 0x1c
        /*005e*/ 	.short	(.L_23 - .L_22)


	//   ....[0]....
.L_22:
        /*0060*/ 	.word	0x00000f40


	//   ....[1]....
        /*0064*/ 	.word	0x00001250


	//   ....[2]....
        /*0068*/ 	.word	0x000013f0


	//----- nvinfo : EIATTR_CRS_STACK_SIZE
	.align		4
.L_23:
        /*006c*/ 	.byte	0x04, 0x1e
        /*006e*/ 	.short	(.L_25 - .L_24)
.L_24:
        /*0070*/ 	.word	0x00000000


	//----- nvinfo : EIATTR_CBANK_PARAM_SIZE
	.align		4
.L_25:
        /*0074*/ 	.byte	0x03, 0x19
        /*0076*/ 	.short	0x0014


	//----- nvinfo : EIATTR_PARAM_CBANK
	.align		4
        /*0078*/ 	.byte	0x04, 0x0a
        /*007a*/ 	.short	(.L_27 - .L_26)
	.align		4
.L_26:
        /*007c*/ 	.word	index@(.nv.constant0._Z20cluster_reduce_dsmemIL5Stage0EEvP6__halfS2_i)
        /*0080*/ 	.short	0x0380
        /*0082*/ 	.short	0x0014


	//----- nvinfo : EIATTR_SW_WAR
	.align		4
.L_27:
        /*0084*/ 	.byte	0x04, 0x36
        /*0086*/ 	.short	(.L_29 - .L_28)
.L_28:
        /*0088*/ 	.word	0x00000008
.L_29:


//--------------------- .nv.info._Z23cluster_reduce_baselineIL5Stage0EEvP6__halfS2_i --------------------------
	.section	.nv.info._Z23cluster_reduce_baselineIL5Stage0EEvP6__halfS2_i,"",@"SHT_CUDA_INFO"
	.sectionflags	@""
	.align	4


	//----- nvinfo : EIATTR_CUDA_API_VERSION
	.align		4
        /*0000*/ 	.byte	0x04, 0x37
        /*0002*/ 	.short	(.L_31 - .L_30)
.L_30:
        /*0004*/ 	.word	0x00000082


	//----- nvinfo : EIATTR_KPARAM_INFO
	.align		4
.L_31:
        /*0008*/ 	.byte	0x04, 0x17
        /*000a*/ 	.short	(.L_33 - .L_32)
.L_32:
        /*000c*/ 	.word	0x00000000
        /*0010*/ 	.short	0x0002
        /*0012*/ 	.short	0x0010
        /*0014*/ 	.byte	0x00, 0xf0, 0x11, 0x00


	//----- nvinfo : EIATTR_KPARAM_INFO
	.align		4
.L_33:
        /*0018*/ 	.byte	0x04, 0x17
        /*001a*/ 	.short	(.L_35 - .L_34)
.L_34:
        /*001c*/ 	.word	0x00000000
        /*0020*/ 	.short	0x0001
        /*0022*/ 	.short	0x0008
        /*0024*/ 	.byte	0x00, 0xf5, 0x21, 0x00


	//----- nvinfo : EIATTR_KPARAM_INFO
	.align		4
.L_35:
        /*0028*/ 	.byte	0x04, 0x17
        /*002a*/ 	.short	(.L_37 - .L_36)
.L_36:
        /*002c*/ 	.word	0x00000000
        /*0030*/ 	.short	0x0000
        /*0032*/ 	.short	0x0000
        /*0034*/ 	.byte	0x00, 0xf5, 0x21, 0x00


	//----- nvinfo : EIATTR_EXPLICIT_CLUSTER
	.align		4
.L_37:
        /*0038*/ 	.byte	0x01, 0x3e
	.zero		2


	//----- nvinfo : EIATTR_CTA_PER_CLUSTER
	.align		4
        /*003c*/ 	.byte	0x04, 0x3d
        /*003e*/ 	.short	(.L_39 - .L_38)
.L_38:
        /*0040*/ 	.word	0x00000002
        /*0044*/ 	.word	0x00000001
        /*0048*/ 	.word	0x00000001


	//----- nvinfo : EIATTR_SPARSE_MMA_MASK
	.align		4
.L_39:
        /*004c*/ 	.byte	0x03, 0x50
        /*004e*/ 	.short	0x0000


	//----- nvinfo : EIATTR_MAXREG_COUNT
	.align		4
        /*0050*/ 	.byte	0x03, 0x1b
        /*0052*/ 	.short	0x00ff


	//----- nvinfo : EIATTR_MERCURY_ISA_VERSION
	.align		4
        /*0054*/ 	.byte	0x03, 0x5f
        /*0056*/ 	.short	0x0101


	//----- nvinfo : EIATTR_VRC_CTA_INIT_COUNT
	.align		4
        /*0058*/ 	.byte	0x02, 0x4a
	.zero		1
	.zero		1


	//----- nvinfo : EIATTR_EXIT_INSTR_OFFSETS
	.align		4
        /*005c*/ 	.byte	0x04, 0x1c
        /*005e*/ 	.short	(.L_41 - .L_40)


	//   ....[0]....
.L_40:
        /*0060*/ 	.word	0x00000ec0


	//   ....[1]....
        /*0064*/ 	.word	0x000011f0


	//   ....[2]....
        /*0068*/ 	.word	0x000013b0


	//----- nvinfo : EIATTR_CRS_STACK_SIZE
	.align		4
.L_41:
        /*006c*/ 	.byte	0x04, 0x1e
        /*006e*/ 	.short	(.L_43 - .L_42)
.L_42:
        /*0070*/ 	.word	0x00000000


	//----- nvinfo : EIATTR_CBANK_PARAM_SIZE
	.align		4
.L_43:
        /*0074*/ 	.byte	0x03, 0x19
        /*0076*/ 	.short	0x0014


	//----- nvinfo : EIATTR_PARAM_CBANK
	.align		4
        /*0078*/ 	.byte	0x04, 0x0a
        /*007a*/ 	.short	(.L_45 - .L_44)
	.align		4
.L_44:
        /*007c*/ 	.word	index@(.nv.constant0._Z23cluster_reduce_baselineIL5Stage0EEvP6__halfS2_i)
        /*0080*/ 	.short	0x0380
        /*0082*/ 	.short	0x0014


	//----- nvinfo : EIATTR_SW_WAR
	.align		4
.L_45:
        /*0084*/ 	.byte	0x04, 0x36
        /*0086*/ 	.short	(.L_47 - .L_46)
.L_46:
        /*0088*/ 	.word	0x00000008
.L_47:


//--------------------- .nv.callgraph             --------------------------
	.section	.nv.callgraph,"",@"SHT_CUDA_CALLGRAPH"
	.align	4
	.sectionentsize	8
	.align		4
        /*0000*/ 	.word	0x00000000
	.align		4
        /*0004*/ 	.word	0xffffffff
	.align		4
        /*0008*/ 	.word	0x00000000
	.align		4
        /*000c*/ 	.word	0xfffffffe
	.align		4
        /*0010*/ 	.word	0x00000000
	.align		4
        /*0014*/ 	.word	0xfffffffd
	.align		4
        /*0018*/ 	.word	0x00000000
	.align		4
        /*001c*/ 	.word	0xfffffffc


//--------------------- .text._Z20cluster_reduce_dsmemIL5Stage0EEvP6__halfS2_i --------------------------
	.section	.text._Z20cluster_reduce_dsmemIL5Stage0EEvP6__halfS2_i,"ax",@progbits
	.align	128
        .global         _Z20cluster_reduce_dsmemIL5Stage0EEvP6__halfS2_i
        .type           _Z20cluster_reduce_dsmemIL5Stage0EEvP6__halfS2_i,@function
        .size           _Z20cluster_reduce_dsmemIL5Stage0EEvP6__halfS2_i,(.L_x_34 - _Z20cluster_reduce_dsmemIL5Stage0EEvP6__halfS2_i)
        .other          _Z20cluster_reduce_dsmemIL5Stage0EEvP6__halfS2_i,@"STO_CUDA_ENTRY STV_DEFAULT"
_Z20cluster_reduce_dsmemIL5Stage0EEvP6__halfS2_i:
.text._Z20cluster_reduce_dsmemIL5Stage0EEvP6__halfS2_i:
[----:B------:R-:W-:Y:S01]  /*0000*/  LDC R1, c[0x0][0x37c] ;  /* 0x0000df00ff017b82 */ /* 0x000fe20000000800 */
[----:B------:R-:W0:Y:S01]  /*0010*/  S2R R4, SR_TID.Y ;  /* 0x0000000000047919 */ /* 0x000e220000002200 */
[----:B------:R-:W1:Y:S01]  /*0020*/  LDCU UR5, c[0x0][0x360] ;  /* 0x00006c00ff0577ac */ /* 0x000e620008000800 */
[----:B------:R-:W-:Y:S01]  /*0030*/  BSSY.RECONVERGENT B0, `(.L_x_0) ;  /* 0x0000064000007945 */ /* 0x000fe20003800200 */
[----:B------:R-:W0:Y:S01]  /*0040*/  S2R R3, SR_TID.Z ;  /* 0x0000000000037919 */ /* 0x000e220000002300 */
[----:B------:R-:W1:Y:S03]  /*0050*/  LDCU UR8, c[0x0][0x364] ;  /* 0x00006c80ff0877ac */ /* 0x000e660008000800 */
[----:B------:R-:W2:Y:S01]  /*0060*/  LDC R16, c[0x0][0x368] ;  /* 0x0000da00ff107b82 */ /* 0x000ea20000000800 */
[----:B------:R-:W3:Y:S01]  /*0070*/  S2R R2, SR_TID.X ;  /* 0x0000000000027919 */ /* 0x000ee20000002100 */
[----:B------:R-:W4:Y:S01]  /*0080*/  LDCU UR9, c[0x0][0x390] ;  /* 0x00007200ff0977ac */ /* 0x000f220008000800 */
[----:B------:R-:W0:Y:S01]  /*0090*/  S2R R17, SR_CgaCtaId ;  /* 0x0000000000117919 */ /* 0x000e220000008800 */
[----:B------:R-:W0:Y:S01]  /*00a0*/  LDCU.64 UR6, c[0x0][0x358] ;  /* 0x00006b00ff0677ac */ /* 0x000e220008000a00 */
[----:B-1----:R-:W-:-:S06]  /*00b0*/  UIMAD UR4, UR5, UR8, URZ ;  /* 0x00000008050472a4 */ /* 0x002fcc000f8e02ff */
[----:B--2---:R-:W-:-:S05]  /*00c0*/  IMAD R6, R16, UR4, RZ ;  /* 0x0000000410067c24 */ /* 0x004fca000f8e02ff */
[----:B------:R-:W-:Y:S01]  /*00d0*/  R2UR UR4, R6 ;  /* 0x00000000060472ca */ /* 0x000fe200000e0000 */
[----:B0-----:R-:W-:-:S04]  /*00e0*/  IMAD R19, R3, UR8, R4 ;  /* 0x0000000803137c24 */ /* 0x001fc8000f8e0204 */
[----:B------:R-:W-:-:S04]  /*00f0*/  IMAD R19, R19, UR5, RZ ;  /* 0x0000000513137c24 */ /* 0x000fc8000f8e02ff */
[----:B---3--:R-:W-:-:S05]  /*0100*/  IMAD.IADD R0, R19, 0x1, R2 ;  /* 0x0000000113007824 */ /* 0x008fca00078e0202 */
[----:B----4-:R-:W-:-:S13]  /*0110*/  ISETP.GE.AND P0, PT, R0, UR9, PT ;  /* 0x0000000900007c0c */ /* 0x010fda000bf06270 */
[----:B------:R-:W-:Y:S05]  /*0120*/  @P0 BRA `(.L_x_1) ;  /* 0x0000000400500947 */ /* 0x000fea0003800000 */
[----:B------:R-:W0:Y:S01]  /*0130*/  I2F.U32.RP R10, UR4 ;  /* 0x00000004000a7d06 */ /* 0x000e220008209000 */
[----:B------:R-:W-:Y:S01]  /*0140*/  IADD3 R9, PT, PT, R3, R16, RZ ;  /* 0x0000001003097210 */ /* 0x000fe20007ffe0ff */
[----:B------:R-:W-:Y:S01]  /*0150*/  IMAD R11, RZ, RZ, -UR4 ;  /* 0x80000004ff0b7e24 */ /* 0x000fe2000f8e02ff */
[----:B------:R-:W-:Y:S01]  /*0160*/  ISETP.NE.U32.AND P2, PT, RZ, UR4, PT ;  /* 0x00000004ff007c0c */ /* 0x000fe2000bf45070 */
[----:B------:R-:W-:Y:S01]  /*0170*/  BSSY.RECONVERGENT B1, `(.L_x_2) ;  /* 0x0000031000017945 */ /* 0x000fe20003800200 */
[----:B------:R-:W-:Y:S02]  /*0180*/  IMAD.MOV.U32 R18, RZ, RZ, R0 ;  /* 0x000000ffff127224 */ /* 0x000fe400078e0000 */
[----:B------:R-:W-:-:S04]  /*0190*/  IMAD R9, R9, UR8, R4 ;  /* 0x0000000809097c24 */ /* 0x000fc8000f8e0204 */
[----:B------:R-:W-:Y:S01]  /*01a0*/  IMAD R9, R9, UR5, R2 ;  /* 0x0000000509097c24 */ /* 0x000fe2000f8e0202 */
[----:B0-----:R-:W0:Y:S04]  /*01b0*/  MUFU.RCP R10, R10 ;  /* 0x0000000a000a7308 */ /* 0x001e280000001000 */
[C---:B------:R-:W-:Y:S02]  /*01c0*/  ISETP.GE.U32.AND P0, PT, R9.reuse, UR9, PT ;  /* 0x0000000909007c0c */ /* 0x040fe4000bf06070 */
[----:B------:R-:W-:Y:S01]  /*01d0*/  VIMNMX.U32 R8, PT, PT, R9, UR9, !PT ;  /* 0x0000000909087c48 */ /* 0x000fe2000ffe0000 */
[----:B0-----:R-:W-:Y:S01]  /*01e0*/  VIADD R6, R10, 0xffffffe ;  /* 0x0ffffffe0a067836 */ /* 0x001fe20000000000 */
[----:B------:R-:W-:-:S03]  /*01f0*/  SEL R10, RZ, 0x1, P0 ;  /* 0x00000001ff0a7807 */ /* 0x000fc60000000000 */
[----:B------:R0:W1:Y:S01]  /*0200*/  F2I.FTZ.U32.TRUNC.NTZ R7, R6 ;  /* 0x0000000600077305 */ /* 0x000062000021f000 */
[----:B------:R-:W-:Y:S01]  /*0210*/  IADD3 R8, PT, PT, R8, -R9, -R10 ;  /* 0x8000000908087210 */ /* 0x000fe20007ffe80a */
[----:B0-----:R-:W-:Y:S02]  /*0220*/  IMAD.MOV.U32 R6, RZ, RZ, RZ ;  /* 0x000000ffff067224 */ /* 0x001fe400078e00ff */
[----:B-1----:R-:W-:-:S04]  /*0230*/  IMAD R11, R11, R7, RZ ;  /* 0x000000070b0b7224 */ /* 0x002fc800078e02ff */
[----:B------:R-:W-:-:S06]  /*0240*/  IMAD.HI.U32 R7, R7, R11, R6 ;  /* 0x0000000b07077227 */ /* 0x000fcc00078e0006 */
[----:B------:R-:W-:-:S05]  /*0250*/  IMAD.HI.U32 R7, R7, R8, RZ ;  /* 0x0000000807077227 */ /* 0x000fca00078e00ff */
[----:B------:R-:W-:-:S05]  /*0260*/  IADD3 R9, PT, PT, -R7, RZ, RZ ;  /* 0x000000ff07097210 */ /* 0x000fca0007ffe1ff */
[----:B------:R-:W-:-:S05]  /*0270*/  IMAD R8, R9, UR4, R8 ;  /* 0x0000000409087c24 */ /* 0x000fca000f8e0208 */
[----:B------:R-:W-:-:S13]  /*0280*/  ISETP.GE.U32.AND P0, PT, R8, UR4, PT ;  /* 0x0000000408007c0c */ /* 0x000fda000bf06070 */
[----:B------:R-:W-:Y:S02]  /*0290*/  @P0 VIADD R8, R8, -UR4 ;  /* 0x8000000408080c36 */ /* 0x000fe40008000000 */
[----:B------:R-:W-:-:S03]  /*02a0*/  @P0 VIADD R7, R7, 0x1 ;  /* 0x0000000107070836 */ /* 0x000fc60000000000 */
[----:B------:R-:W-:-:S13]  /*02b0*/  ISETP.GE.U32.AND P1, PT, R8, UR4, PT ;  /* 0x0000000408007c0c */ /* 0x000fda000bf26070 */
[----:B------:R-:W-:Y:S02]  /*02c0*/  @P1 IADD3 R7, PT, PT, R7, 0x1, RZ ;  /* 0x0000000107071810 */ /* 0x000fe40007ffe0ff */
[----:B------:R-:W-:-:S05]  /*02d0*/  @!P2 LOP3.LUT R7, RZ, UR4, RZ, 0x33, !PT ;  /* 0x00000004ff07ac12 */ /* 0x000fca000f8e33ff */
[----:B------:R-:W-:-:S05]  /*02e0*/  IMAD.IADD R10, R10, 0x1, R7 ;  /* 0x000000010a0a7824 */ /* 0x000fca00078e0207 */
[C---:B------:R-:W-:Y:S02]  /*02f0*/  LOP3.LUT R6, R10.reuse, 0x3, RZ, 0xc0, !PT ;  /* 0x000000030a067812 */ /* 0x040fe400078ec0ff */
[----:B------:R-:W-:Y:S02]  /*0300*/  ISETP.GE.U32.AND P1, PT, R10, 0x3, PT ;  /* 0x000000030a00780c */ /* 0x000fe40003f26070 */
[----:B------:R-:W-:-:S13]  /*0310*/  ISETP.NE.AND P0, PT, R6, 0x3, PT ;  /* 0x000000030600780c */ /* 0x000fda0003f05270 */
[----:B------:R-:W-:Y:S05]  /*0320*/  @!P0 BRA `(.L_x_3) ;  /* 0x0000000000548947 */ /* 0x000fea0003800000 */
[----:B------:R-:W0:Y:S01]  /*0330*/  LDC.64 R6, c[0x0][0x380] ;  /* 0x0000e000ff067b82 */ /* 0x000e220000000a00 */
[----:B------:R-:W-:Y:S01]  /*0340*/  IADD3 R12, PT, PT, R10, 0x1, RZ ;  /* 0x000000010a0c7810 */ /* 0x000fe20007ffe0ff */
[C---:B------:R-:W-:Y:S01]  /*0350*/  IMAD R8, R17.reuse, UR9, R2 ;  /* 0x0000000911087c24 */ /* 0x040fe2000f8e0202 */
[----:B------:R-:W-:Y:S01]  /*0360*/  MOV R10, 0x400 ;  /* 0x00000400000a7802 */ /* 0x000fe20000000f00 */
[----:B------:R-:W-:Y:S01]  /*0370*/  IMAD R11, R16, UR8, RZ ;  /* 0x00000008100b7c24 */ /* 0x000fe2000f8e02ff */
[----:B------:R-:W-:Y:S01]  /*0380*/  LOP3.LUT R12, R12, 0x3, RZ, 0xc0, !PT ;  /* 0x000000030c0c7812 */ /* 0x000fe200078ec0ff */
[----:B------:R-:W-:Y:S01]  /*0390*/  IMAD.MOV.U32 R18, RZ, RZ, R0 ;  /* 0x000000ffff127224 */ /* 0x000fe200078e0000 */
[----:B------:R-:W-:Y:S01]  /*03a0*/  LEA R9, R17, R10, 0x18 ;  /* 0x0000000a11097211 */ /* 0x000fe200078ec0ff */
[----:B------:R-:W-:Y:S02]  /*03b0*/  IMAD.IADD R13, R19, 0x1, R8 ;  /* 0x00000001130d7824 */ /* 0x000fe400078e0208 */
[----:B------:R-:W-:Y:S01]  /*03c0*/  IMAD R11, R11, UR5, RZ ;  /* 0x000000050b0b7c24 */ /* 0x000fe2000f8e02ff */
[----:B------:R-:W-:Y:S01]  /*03d0*/  LEA R10, R0, R9, 0x1 ;  /* 0x00000009000a7211 */ /* 0x000fe200078e08ff */
[----:B------:R-:W-:-:S07]  /*03e0*/  IMAD.MOV R12, RZ, RZ, -R12 ;  /* 0x000000ffff0c7224 */ /* 0x000fce00078e0a0c */
.L_x_4:
[----:B0-----:R-:W-:-:S06]  /*03f0*/  IMAD.WIDE R8, R13, 0x2, R6 ;  /* 0x000000020d087825 */ /* 0x001fcc00078e0206 */
[----:B------:R-:W2:Y:S01]  /*0400*/  LDG.E.U16 R9, desc[UR6][R8.64] ;  /* 0x0000000608097981 */ /* 0x000ea2000c1e1500 */
[----:B------:R-:W-:Y:S01]  /*0410*/  VIADD R12, R12, 0x1 ;  /* 0x000000010c0c7836 */ /* 0x000fe20000000000 */
[----:B------:R-:W-:Y:S01]  /*0420*/  IADD3 R18, PT, PT, R18, UR4, RZ ;  /* 0x0000000412127c10 */ /* 0x000fe2000fffe0ff */
[----:B------:R-:W-:-:S03]  /*0430*/  VIADD R13, R13, UR4 ;  /* 0x000000040d0d7c36 */ /* 0x000fc60008000000 */
[----:B------:R-:W-:Y:S01]  /*0440*/  ISETP.NE.AND P0, PT, R12, RZ, PT ;  /* 0x000000ff0c00720c */ /* 0x000fe20003f05270 */
[----:B--2---:R0:W-:Y:S02]  /*0450*/  STS.U16 [R10], R9 ;  /* 0x000000090a007388 */ /* 0x0041e40000000400 */
[----:B0-----:R-:W-:-:S10]  /*0460*/  IMAD R10, R11, 0x2, R10 ;  /* 0x000000020b0a7824 */ /* 0x001fd400078e020a */
[----:B------:R-:W-:Y:S05]  /*0470*/  @P0 BRA `(.L_x_4) ;  /* 0xfffffffc00dc0947 */ /* 0x000fea000383ffff */
.L_x_3:
[----:B------:R-:W-:Y:S05]  /*0480*/  BSYNC.RECONVERGENT B1 ;  /* 0x0000000000017941 */ /* 0x000fea0003800200 */
.L_x_2:
[----:B------:R-:W-:Y:S05]  /*0490*/  @!P1 BRA `(.L_x_1) ;  /* 0x0000000000749947 */ /* 0x000fea0003800000 */
[----:B------:R-:W0:Y:S01]  /*04a0*/  LDC.64 R6, c[0x0][0x380] ;  /* 0x0000e000ff067b82 */ /* 0x000e220000000a00 */
[----:B------:R-:W-:Y:S02]  /*04b0*/  MOV R21, UR4 ;  /* 0x0000000400157c02 */ /* 0x000fe40008000f00 */
[----:B------:R-:W-:-:S03]  /*04c0*/  MOV R8, 0x400 ;  /* 0x0000040000087802 */ /* 0x000fc60000000f00 */
[----:B------:R-:W-:Y:S01]  /*04d0*/  IMAD.SHL.U32 R21, R21, 0x2, RZ ;  /* 0x0000000215157824 */ /* 0x000fe200078e00ff */
[----:B------:R-:W-:-:S07]  /*04e0*/  LEA R23, R17, R8, 0x18 ;  /* 0x0000000811177211 */ /* 0x000fce00078ec0ff */
.L_x_5:
[----:B-1----:R-:W-:-:S04]  /*04f0*/  IMAD R9, R17, UR9, R18 ;  /* 0x0000000911097c24 */ /* 0x002fc8000f8e0212 */
[----:B0-----:R-:W-:-:S03]  /*0500*/  IMAD.WIDE R8, R9, 0x2, R6 ;  /* 0x0000000209087825 */ /* 0x001fc600078e0206 */
[----:B------:R-:W-:-:S05]  /*0510*/  IADD3 R10, P0, PT, R21, R8, RZ ;  /* 0x00000008150a7210 */ /* 0x000fca0007f1e0ff */
[----:B------:R-:W-:Y:S01]  /*0520*/  IMAD.X R11, RZ, RZ, R9, P0 ;  /* 0x000000ffff0b7224 */ /* 0x000fe200000e0609 */
[C---:B------:R-:W-:Y:S01]  /*0530*/  IADD3 R12, P0, PT, R21.reuse, R10, RZ ;  /* 0x0000000a150c7210 */ /* 0x040fe20007f1e0ff */
[----:B------:R-:W2:Y:S03]  /*0540*/  LDG.E.U16 R9, desc[UR6][R8.64] ;  /* 0x0000000608097981 */ /* 0x000ea6000c1e1500 */
[----:B------:R-:W-:Y:S02]  /*0550*/  IADD3.X R13, PT, PT, RZ, R11, RZ, P0, !PT ;  /* 0x0000000bff0d7210 */ /* 0x000fe400007fe4ff */
[----:B------:R-:W-:Y:S01]  /*0560*/  IADD3 R14, P0, PT, R21, R12, RZ ;  /* 0x0000000c150e7210 */ /* 0x000fe20007f1e0ff */
[----:B------:R-:W3:Y:S04]  /*0570*/  LDG.E.U16 R11, desc[UR6][R10.64] ;  /* 0x000000060a0b7981 */ /* 0x000ee8000c1e1500 */
[----:B------:R-:W-:-:S02]  /*0580*/  IMAD.X R15, RZ, RZ, R13, P0 ;  /* 0x000000ffff0f7224 */ /* 0x000fc400000e060d */
[----:B------:R-:W4:Y:S04]  /*0590*/  LDG.E.U16 R13, desc[UR6][R12.64] ;  /* 0x000000060c0d7981 */ /* 0x000f28000c1e1500 */
[----:B------:R-:W5:Y:S01]  /*05a0*/  LDG.E.U16 R14, desc[UR6][R14.64] ;  /* 0x000000060e0e7981 */ /* 0x000f62000c1e1500 */
[----:B------:R-:W-:-:S05]  /*05b0*/  IMAD R20, R18, 0x2, R23 ;  /* 0x0000000212147824 */ /* 0x000fca00078e0217 */
[----:B------:R-:W-:-:S05]  /*05c0*/  IADD3 R22, PT, PT, R21, R20, RZ ;  /* 0x0000001415167210 */ /* 0x000fca0007ffe0ff */
[----:B------:R-:W-:Y:S01]  /*05d0*/  IMAD.IADD R24, R21, 0x1, R22 ;  /* 0x0000000115187824 */ /* 0x000fe200078e0216 */
[----:B------:R-:W-:-:S03]  /*05e0*/  MOV R27, UR4 ;  /* 0x00000004001b7c02 */ /* 0x000fc60008000f00 */
[----:B------:R-:W-:Y:S02]  /*05f0*/  IMAD.IADD R25, R21, 0x1, R24 ;  /* 0x0000000115197824 */ /* 0x000fe400078e0218 */
[----:B------:R-:W-:-:S05]  /*0600*/  IMAD R18, R27, 0x4, R18 ;  /* 0x000000041b127824 */ /* 0x000fca00078e0212 */
[----:B------:R-:W-:Y:S01]  /*0610*/  ISETP.GE.AND P0, PT, R18, UR9, PT ;  /* 0x0000000912007c0c */ /* 0x000fe2000bf06270 */
[----:B--2---:R1:W-:Y:S04]  /*0620*/  STS.U16 [R20], R9 ;  /* 0x0000000914007388 */ /* 0x0043e80000000400 */
[----:B---3--:R1:W-:Y:S04]  /*0630*/  STS.U16 [R22], R11 ;  /* 0x0000000b16007388 */ /* 0x0083e80000000400 */
[----:B----4-:R1:W-:Y:S04]  /*0640*/  STS.U16 [R24], R13 ;  /* 0x0000000d18007388 */ /* 0x0103e80000000400 */
[----:B-----5:R1:W-:Y:S01]  /*0650*/  STS.U16 [R25], R14 ;  /* 0x0000000e19007388 */ /* 0x0203e20000000400 */
[----:B------:R-:W-:Y:S05]  /*0660*/  @!P0 BRA `(.L_x_5) ;  /* 0xfffffffc00a08947 */ /* 0x000fea000383ffff */
.L_x_1:
[----:B------:R-:W-:Y:S05]  /*0670*/  BSYNC.RECONVERGENT B0 ;  /* 0x0000000000007941 */ /* 0x000fea0003800200 */
.L_x_0:
[----:B------:R-:W-:-:S05]  /*0680*/  CS2R.32 R10, SR_CgaSize ;  /* 0x00000000000a7805 */ /* 0x000fca0000008a00 */
[----:B------:R-:W-:-:S06]  /*0690*/  IMAD R10, R10, -0xa0, RZ ;  /* 0xffffff600a0a7824 */ /* 0x000fcc00078e02ff */
[----:B------:R-:W0:Y:S01]  /*06a0*/  LDC R10, c[0x0][R10+0x2cc] ;  /* 0x0000b3000a0a7b82 */ /* 0x000e220000000800 */
[----:B------:R-:W-:Y:S01]  /*06b0*/  IMAD.MOV.U32 R6, RZ, RZ, RZ ;  /* 0x000000ffff067224 */ /* 0x000fe200078e00ff */
[----:B------:R-:W-:Y:S01]  /*06c0*/  BSSY.RECONVERGENT B0, `(.L_x_6) ;  /* 0x0000080000007945 */ /* 0x000fe20003800200 */
[----:B------:R-:W-:Y:S06]  /*06d0*/  MEMBAR.ALL.GPU ;  /* 0x0000000000007992 */ /* 0x000fec000000a000 */
[----:B------:R-:W-:-:S00]  /*06e0*/  ERRBAR ;  /* 0x00000000000079ab */ /* 0x000fc00000000000 */
[----:B------:R-:W-:Y:S08]  /*06f0*/  CGAERRBAR ;  /* 0x00000000000075ab */ /* 0x000ff00000000000 */
[----:B------:R-:W-:Y:S06]  /*0700*/  UCGABAR_ARV ;  /* 0x00000000000079c7 */ /* 0x000fec0008000000 */
[----:B------:R-:W-:Y:S01]  /*0710*/  UCGABAR_WAIT ;  /* 0x0000000000007dc7 */ /* 0x000fe20008000000 */
[----:B------:R-:W-:Y:S01]  /*0720*/  CCTL.IVALL ;  /* 0x00000000ff00798f */ /* 0x000fe20002000000 */
[----:B0-----:R-:W0:Y:S01]  /*0730*/  I2F.U32.RP R8, R10 ;  /* 0x0000000a00087306 */ /* 0x001e220000209000 */
[----:B------:R-:W-:-:S07]  /*0740*/  ISETP.NE.U32.AND P1, PT, R10, RZ, PT ;  /* 0x000000ff0a00720c */ /* 0x000fce0003f25070 */
[----:B0-----:R-:W0:Y:S02]  /*0750*/  MUFU.RCP R8, R8 ;  /* 0x0000000800087308 */ /* 0x001e240000001000 */
[----:B0-----:R-:W-:Y:S02]  /*0760*/  VIADD R7, R8, 0xffffffe ;  /* 0x0ffffffe08077836 */ /* 0x001fe40000000000 */
[----:B------:R-:W0:Y:S04]  /*0770*/  S2R R8, SR_SWINHI ;  /* 0x0000000000087919 */ /* 0x000e280000002f00 */
[----:B------:R-:W1:Y:S02]  /*0780*/  F2I.FTZ.U32.TRUNC.NTZ R7, R7 ;  /* 0x0000000700077305 */ /* 0x000e64000021f000 */
[----:B-1----:R-:W-:-:S05]  /*0790*/  IADD3 R9, PT, PT, RZ, -R7, RZ ;  /* 0x80000007ff097210 */ /* 0x002fca0007ffe0ff */
[----:B------:R-:W-:-:S04]  /*07a0*/  IMAD R9, R9, R10, RZ ;  /* 0x0000000a09097224 */ /* 0x000fc800078e02ff */
[----:B------:R-:W-:-:S04]  /*07b0*/  IMAD.HI.U32 R9, R7, R9, R6 ;  /* 0x0000000907097227 */ /* 0x000fc800078e0006 */
[----:B------:R-:W-:-:S04]  /*07c0*/  VIADD R6, R17, 0x1 ;  /* 0x0000000111067836 */ /* 0x000fc80000000000 */
[----:B------:R-:W-:-:S05]  /*07d0*/  IMAD.HI.U32 R9, R9, R6, RZ ;  /* 0x0000000609097227 */ /* 0x000fca00078e00ff */
[----:B------:R-:W-:-:S05]  /*07e0*/  IADD3 R9, PT, PT, -R9, RZ, RZ ;  /* 0x000000ff09097210 */ /* 0x000fca0007ffe1ff */
[----:B------:R-:W-:Y:S01]  /*07f0*/  IMAD R11, R10, R9, R6 ;  /* 0x000000090a0b7224 */ /* 0x000fe200078e0206 */
[----:B------:R-:W-:-:S04]  /*0800*/  MOV R6, 0x400 ;  /* 0x0000040000067802 */ /* 0x000fc80000000f00 */
[----:B------:R-:W-:Y:S02]  /*0810*/  ISETP.GE.U32.AND P0, PT, R11, R10, PT ;  /* 0x0000000a0b00720c */ /* 0x000fe40003f06070 */
[----:B------:R-:W-:-:S04]  /*0820*/  LEA R9, R17, R6, 0x18 ;  /* 0x0000000611097211 */ /* 0x000fc800078ec0ff */
[----:B------:R-:W-:Y:S02]  /*0830*/  MOV R6, R9 ;  /* 0x0000000900067202 */ /* 0x000fe40000000f00 */
[----:B0-----:R-:W-:-:S05]  /*0840*/  MOV R7, R8 ;  /* 0x0000000800077202 */ /* 0x001fca0000000f00 */
[----:B------:R-:W-:-:S05]  /*0850*/  @P0 IMAD.IADD R11, R11, 0x1, -R10 ;  /* 0x000000010b0b0824 */ /* 0x000fca00078e0a0a */
[----:B------:R-:W-:-:S13]  /*0860*/  ISETP.GE.U32.AND P0, PT, R11, R10, PT ;  /* 0x0000000a0b00720c */ /* 0x000fda0003f06070 */
[----:B------:R-:W-:Y:S01]  /*0870*/  @P0 IMAD.IADD R11, R11, 0x1, -R10 ;  /* 0x000000010b0b0824 */ /* 0x000fe200078e0a0a */
[----:B------:R-:W-:Y:S02]  /*0880*/  ISETP.GE.AND P0, PT, R0, UR9, PT ;  /* 0x0000000900007c0c */ /* 0x000fe4000bf06270 */
[----:B------:R-:W-:-:S04]  /*0890*/  @!P1 LOP3.LUT R11, RZ, R10, RZ, 0x33, !PT ;  /* 0x0000000aff0b9212 */ /* 0x000fc800078e33ff */
[----:B------:R-:W-:Y:S02]  /*08a0*/  PRMT R6, R11, 0x654, R6 ;  /* 0x000006540b067816 */ /* 0x000fe40000000006 */
[----:B------:R-:W-:-:S05]  /*08b0*/  MOV R7, R7 ;  /* 0x0000000700077202 */ /* 0x000fca0000000f00 */
[----:B------:R-:W-:Y:S05]  /*08c0*/  @P0 BRA `(.L_x_7) ;  /* 0x00000004007c0947 */ /* 0x000fea0003800000 */
[----:B------:R-:W0:Y:S01]  /*08d0*/  I2F.U32.RP R14, UR4 ;  /* 0x00000004000e7d06 */ /* 0x000e220008209000 */
[----:B------:R-:W-:Y:S01]  /*08e0*/  VIADD R8, R0, UR4 ;  /* 0x0000000400087c36 */ /* 0x000fe20008000000 */
[----:B------:R-:W-:Y:S01]  /*08f0*/  ISETP.NE.U32.AND P2, PT, RZ, UR4, PT ;  /* 0x00000004ff007c0c */ /* 0x000fe2000bf45070 */
[----:B------:R-:W-:Y:S01]  /*0900*/  IMAD R15, RZ, RZ, -UR4 ;  /* 0x80000004ff0f7e24 */ /* 0x000fe2000f8e02ff */
[----:B------:R-:W-:Y:S02]  /*0910*/  BSSY.RECONVERGENT B1, `(.L_x_8) ;  /* 0x0000037000017945 */ /* 0x000fe40003800200 */
[C---:B------:R-:W-:Y:S02]  /*0920*/  ISETP.GE.U32.AND P0, PT, R8.reuse, UR9, PT ;  /* 0x0000000908007c0c */ /* 0x040fe4000bf06070 */
[----:B------:R-:W-:Y:S02]  /*0930*/  VIMNMX.U32 R13, PT, PT, R8, UR9, !PT ;  /* 0x00000009080d7c48 */ /* 0x000fe4000ffe0000 */
[----:B------:R-:W-:-:S04]  /*0940*/  SEL R12, RZ, 0x1, P0 ;  /* 0x00000001ff0c7807 */ /* 0x000fc80000000000 */
[----:B------:R-:W-:Y:S01]  /*0950*/  IADD3 R13, PT, PT, R13, -R8, -R12 ;  /* 0x800000080d0d7210 */ /* 0x000fe20007ffe80c */
[----:B0-----:R-:W0:Y:S02]  /*0960*/  MUFU.RCP R14, R14 ;  /* 0x0000000e000e7308 */ /* 0x001e240000001000 */
[----:B0-----:R-:W-:-:S06]  /*0970*/  IADD3 R10, PT, PT, R14, 0xffffffe, RZ ;  /* 0x0ffffffe0e0a7810 */ /* 0x001fcc0007ffe0ff */
[----:B------:R0:W1:Y:S02]  /*0980*/  F2I.FTZ.U32.TRUNC.NTZ R11, R10 ;  /* 0x0000000a000b7305 */ /* 0x000064000021f000 */
[----:B0-----:R-:W-:Y:S02]  /*0990*/  HFMA2 R10, -RZ, RZ, 0, 0 ;  /* 0x00000000ff0a7431 */ /* 0x001fe400000001ff */
[----:B-1----:R-:W-:-:S04]  /*09a0*/  IMAD R15, R15, R11, RZ ;  /* 0x0000000b0f0f7224 */ /* 0x002fc800078e02ff */
[----:B------:R-:W-:-:S06]  /*09b0*/  IMAD.HI.U32 R14, R11, R15, R10 ;  /* 0x0000000f0b0e7227 */ /* 0x000fcc00078e000a */
[----:B------:R-:W-:-:S04]  /*09c0*/  IMAD.HI.U32 R11, R14, R13, RZ ;  /* 0x0000000d0e0b7227 */ /* 0x000fc800078e00ff */
[----:B------:R-:W-:-:S04]  /*09d0*/  IMAD.MOV R8, RZ, RZ, -R11 ;  /* 0x000000ffff087224 */ /* 0x000fc800078e0a0b */
[----:B------:R-:W-:-:S05]  /*09e0*/  IMAD R13, R8, UR4, R13 ;  /* 0x00000004080d7c24 */ /* 0x000fca000f8e020d */
[----:B------:R-:W-:-:S13]  /*09f0*/  ISETP.GE.U32.AND P0, PT, R13, UR4, PT ;  /* 0x000000040d007c0c */ /* 0x000fda000bf06070 */
[----:B------:R-:W-:Y:S01]  /*0a00*/  @P0 VIADD R13, R13, -UR4 ;  /* 0x800000040d0d0c36 */ /* 0x000fe20008000000 */
[----:B------:R-:W-:-:S04]  /*0a10*/  @P0 IADD3 R11, PT, PT, R11, 0x1, RZ ;  /* 0x000000010b0b0810 */ /* 0x000fc80007ffe0ff */
[----:B------:R-:W-:-:S13]  /*0a20*/  ISETP.GE.U32.AND P1, PT, R13, UR4, PT ;  /* 0x000000040d007c0c */ /* 0x000fda000bf26070 */
[----:B------:R-:W-:Y:S01]  /*0a30*/  @P1 VIADD R11, R11, 0x1 ;  /* 0x000000010b0b1836 */ /* 0x000fe20000000000 */
[----:B------:R-:W-:-:S05]  /*0a40*/  @!P2 LOP3.LUT R11, RZ, UR4, RZ, 0x33, !PT ;  /* 0x00000004ff0bac12 */ /* 0x000fca000f8e33ff */
[----:B------:R-:W-:-:S05]  /*0a50*/  IMAD.IADD R12, R12, 0x1, R11 ;  /* 0x000000010c0c7824 */ /* 0x000fca00078e020b */
[C---:B------:R-:W-:Y:S02]  /*0a60*/  LOP3.LUT R8, R12.reuse, 0x3, RZ, 0xc0, !PT ;  /* 0x000000030c087812 */ /* 0x040fe400078ec0ff */
[----:B------:R-:W-:Y:S02]  /*0a70*/  ISETP.GE.U32.AND P0, PT, R12, 0x3, PT ;  /* 0x000000030c00780c */ /* 0x000fe40003f06070 */
[----:B------:R-:W-:Y:S02]  /*0a80*/  ISETP.NE.AND P1, PT, R8, 0x3, PT ;  /* 0x000000030800780c */ /* 0x000fe40003f25270 */
[----:B------:R-:W-:-:S11]  /*0a90*/  MOV R8, R0 ;  /* 0x0000000000087202 */ /* 0x000fd60000000f00 */
[----:B------:R-:W-:Y:S05]  /*0aa0*/  @!P1 BRA `(.L_x_9) ;  /* 0x0000000000749947 */ /* 0x000fea0003800000 */
[----:B------:R-:W-:Y:S01]  /*0ab0*/  IMAD.MOV.U32 R5, RZ, RZ, RZ ;  /* 0x000000ffff057224 */ /* 0x000fe200078e00ff */
[----:B------:R-:W-:Y:S01]  /*0ac0*/  IADD3 R8, PT, PT, R12, 0x1, RZ ;  /* 0x000000010c087810 */ /* 0x000fe20007ffe0ff */
[----:B------:R-:W-:Y:S02]  /*0ad0*/  IMAD R13, R16, UR8, RZ ;  /* 0x00000008100d7c24 */ /* 0x000fe4000f8e02ff */
[----:B------:R-:W-:-:S04]  /*0ae0*/  IMAD.WIDE.U32 R10, R3, UR8, R4 ;  /* 0x00000008030a7c25 */ /* 0x000fc8000f8e0004 */
[----:B------:R-:W-:Y:S02]  /*0af0*/  IMAD.MOV.U32 R3, RZ, RZ, RZ ;  /* 0x000000ffff037224 */ /* 0x000fe400078e00ff */
[----:B------:R-:W-:Y:S02]  /*0b00*/  IMAD R11, R11, UR5, RZ ;  /* 0x000000050b0b7c24 */ /* 0x000fe4000f8e02ff */
[----:B------:R-:W-:-:S04]  /*0b10*/  IMAD.WIDE.U32 R4, R10, UR5, R2 ;  /* 0x000000050a047c25 */ /* 0x000fc8000f8e0002 */
[----:B------:R-:W-:Y:S01]  /*0b20*/  IMAD.IADD R11, R5, 0x1, R11 ;  /* 0x00000001050b7824 */ /* 0x000fe200078e020b */
[----:B------:R-:W-:Y:S01]  /*0b30*/  LOP3.LUT R5, R8, 0x3, RZ, 0xc0, !PT ;  /* 0x0000000308057812 */ /* 0x000fe200078ec0ff */
[----:B------:R-:W-:Y:S01]  /*0b40*/  IMAD R15, R13, UR5, RZ ;  /* 0x000000050d0f7c24 */ /* 0x000fe2000f8e02ff */
[----:B------:R-:W-:Y:S01]  /*0b50*/  LEA R10, P1, R4, R6, 0x1 ;  /* 0x00000006040a7211 */ /* 0x000fe200078208ff */
[----:B------:R-:W-:Y:S01]  /*0b60*/  IMAD R12, R0, 0x2, R9 ;  /* 0x00000002000c7824 */ /* 0x000fe200078e0209 */
[----:B------:R-:W-:Y:S01]  /*0b70*/  MOV R8, R0 ;  /* 0x0000000000087202 */ /* 0x000fe20000000f00 */
[----:B------:R-:W-:Y:S01]  /*0b80*/  IMAD.MOV R13, RZ, RZ, -R5 ;  /* 0x000000ffff0d7224 */ /* 0x000fe200078e0a05 */
[----:B------:R-:W-:-:S09]  /*0b90*/  LEA.HI.X R11, R4, R7, R11, 0x1, P1 ;  /* 0x00000007040b7211 */ /* 0x000fd200008f0c0b */
.L_x_10:
[----:B------:R-:W-:Y:S01]  /*0ba0*/  IMAD.MOV.U32 R4, RZ, RZ, R10 ;  /* 0x000000ffff047224 */ /* 0x000fe200078e000a */
[----:B------:R-:W-:Y:S01]  /*0bb0*/  MOV R5, R11 ;  /* 0x0000000b00057202 */ /* 0x000fe20000000f00 */
[----:B------:R-:W0:Y:S04]  /*0bc0*/  LDS.U16 R10, [R12] ;  /* 0x000000000c0a7984 */ /* 0x000e280000000400 */
[----:B------:R-:W0:Y:S01]  /*0bd0*/  LD.E.U16 R11, desc[UR6][R4.64] ;  /* 0x00000006040b7980 */ /* 0x000e22000c101500 */
[----:B------:R-:W-:Y:S01]  /*0be0*/  IADD3 R13, PT, PT, R13, 0x1, RZ ;  /* 0x000000010d0d7810 */ /* 0x000fe20007ffe0ff */
[----:B------:R-:W-:-:S03]  /*0bf0*/  VIADD R8, R8, UR4 ;  /* 0x0000000408087c36 */ /* 0x000fc60008000000 */
[----:B------:R-:W-:Y:S01]  /*0c00*/  ISETP.NE.AND P1, PT, R13, RZ, PT ;  /* 0x000000ff0d00720c */ /* 0x000fe20003f25270 */
[----:B0-----:R-:W-:Y:S02]  /*0c10*/  HADD2 R10, R10.H0_H0, R11.H0_H0 ;  /* 0x2000000b0a0a7230 */ /* 0x001fe40000000800 */
[----:B------:R-:W-:-:S03]  /*0c20*/  IMAD.U32 R11, RZ, RZ, UR4 ;  /* 0x00000004ff0b7e24 */ /* 0x000fc6000f8e00ff */
[----:B------:R-:W-:Y:S01]  /*0c30*/  PRMT R14, R10, 0x7610, R14 ;  /* 0x000076100a0e7816 */ /* 0x000fe2000000000e */
[----:B------:R-:W-:-:S04]  /*0c40*/  IMAD.WIDE.U32 R10, R11, 0x2, R4 ;  /* 0x000000020b0a7825 */ /* 0x000fc800078e0004 */
[----:B------:R0:W-:Y:S02]  /*0c50*/  STS.U16 [R12], R14 ;  /* 0x0000000e0c007388 */ /* 0x0001e40000000400 */
[----:B0-----:R-:W-:Y:S01]  /*0c60*/  LEA R12, R15, R12, 0x1 ;  /* 0x0000000c0f0c7211 */ /* 0x001fe200078e08ff */
[----:B------:R-:W-:Y:S06]  /*0c70*/  @P1 BRA `(.L_x_10) ;  /* 0xfffffffc00c81947 */ /* 0x000fec000383ffff */
.L_x_9:
[----:B------:R-:W-:Y:S05]  /*0c80*/  BSYNC.RECONVERGENT B1 ;  /* 0x0000000000017941 */ /* 0x000fea0003800200 */
.L_x_8:
[----:B------:R-:W-:Y:S05]  /*0c90*/  @!P0 BRA `(.L_x_7) ;  /* 0x0000000000888947 */ /* 0x000fea0003800000 */
.L_x_11:
[----:B------:R-:W-:-:S06]  /*0ca0*/  IMAD.WIDE.U32 R4, R8, 0x2, R6 ;  /* 0x0000000208047825 */ /* 0x000fcc00078e0006 */
[----:B------:R-:W2:Y:S01]  /*0cb0*/  LD.E.U16 R5, desc[UR6][R4.64] ;  /* 0x0000000604057980 */ /* 0x000ea2000c101500 */
[C---:B------:R-:W-:Y:S01]  /*0cc0*/  IMAD R12, R8.reuse, 0x2, R9 ;  /* 0x00000002080c7824 */ /* 0x040fe200078e0209 */
[----:B------:R-:W-:-:S04]  /*0cd0*/  IADD3 R13, PT, PT, R8, UR4, RZ ;  /* 0x00000004080d7c10 */ /* 0x000fc8000fffe0ff */
[----:B------:R-:W2:Y:S01]  /*0ce0*/  LDS.U16 R10, [R12] ;  /* 0x000000000c0a7984 */ /* 0x000ea20000000400 */
[----:B------:R-:W-:-:S05]  /*0cf0*/  IMAD.U32 R15, RZ, RZ, UR4 ;  /* 0x00000004ff0f7e24 */ /* 0x000fca000f8e00ff */
[----:B------:R-:W-:Y:S01]  /*0d00*/  LEA R8, R15, R12, 0x1 ;  /* 0x0000000c0f087211 */ /* 0x000fe200078e08ff */
[----:B--2---:R-:W-:Y:S02]  /*0d10*/  HADD2 R5, R10.H0_H0, R5.H0_H0 ;  /* 0x200000050a057230 */ /* 0x004fe40000000800 */
[----:B------:R-:W-:-:S03]  /*0d20*/  IMAD.WIDE.U32 R10, R13, 0x2, R6 ;  /* 0x000000020d0a7825 */ /* 0x000fc600078e0006 */
[----:B------:R-:W-:-:S05]  /*0d30*/  PRMT R14, R5, 0x7610, R14 ;  /* 0x00007610050e7816 */ /* 0x000fca000000000e */
[----:B------:R0:W-:Y:S04]  /*0d40*/  STS.U16 [R12], R14 ;  /* 0x0000000e0c007388 */ /* 0x0001e80000000400 */
[----:B------:R-:W2:Y:S01]  /*0d50*/  LD.E.U16 R11, desc[UR6][R10.64] ;  /* 0x000000060a0b7980 */ /* 0x000ea2000c101500 */
[----:B------:R-:W-:-:S03]  /*0d60*/  VIADD R13, R13, UR4 ;  /* 0x000000040d0d7c36 */ /* 0x000fc60008000000 */
[----:B------:R-:W2:Y:S01]  /*0d70*/  LDS.U16 R4, [R8] ;  /* 0x0000000008047984 */ /* 0x000ea20000000400 */
[----:B0-----:R-:W-:Y:S01]  /*0d80*/  LEA R12, R15, R8, 0x1 ;  /* 0x000000080f0c7211 */ /* 0x001fe200078e08ff */
[----:B--2---:R-:W-:-:S05]  /*0d90*/  HADD2 R4, R4.H0_H0, R11.H0_H0 ;  /* 0x2000000b04047230 */ /* 0x004fca0000000800 */
[----:B------:R-:W-:Y:S01]  /*0da0*/  PRMT R18, R4, 0x7610, R18 ;  /* 0x0000761004127816 */ /* 0x000fe20000000012 */
[----:B------:R-:W-:-:S04]  /*0db0*/  IMAD.WIDE.U32 R4, R13, 0x2, R6 ;  /* 0x000000020d047825 */ /* 0x000fc800078e0006 */
[----:B------:R-:W-:Y:S04]  /*0dc0*/  STS.U16 [R8], R18 ;  /* 0x0000001208007388 */ /* 0x000fe80000000400 */
[----:B------:R-:W2:Y:S01]  /*0dd0*/  LD.E.U16 R5, desc[UR6][R4.64] ;  /* 0x0000000604057980 */ /* 0x000ea2000c101500 */
[----:B------:R-:W-:-:S03]  /*0de0*/  VIADD R13, R13, UR4 ;  /* 0x000000040d0d7c36 */ /* 0x000fc60008000000 */
[----:B------:R-:W2:Y:S01]  /*0df0*/  LDS.U16 R10, [R12] ;  /* 0x000000000c0a7984 */ /* 0x000ea20000000400 */
[----:B------:R-:W-:Y:S01]  /*0e00*/  LEA R14, R15, R12, 0x1 ;  /* 0x0000000c0f0e7211 */ /* 0x000fe200078e08ff */
[----:B--2---:R-:W-:Y:S02]  /*0e10*/  HADD2 R5, R10.H0_H0, R5.H0_H0 ;  /* 0x200000050a057230 */ /* 0x004fe40000000800 */
[----:B------:R-:W-:-:S03]  /*0e20*/  IMAD.WIDE.U32 R10, R13, 0x2, R6 ;  /* 0x000000020d0a7825 */ /* 0x000fc600078e0006 */
[----:B------:R-:W-:Y:S04]  /*0e30*/  STS.U16 [R12], R5 ;  /* 0x000000050c007388 */ /* 0x000fe80000000400 */
[----:B------:R-:W2:Y:S04]  /*0e40*/  LD.E.U16 R11, desc[UR6][R10.64] ;  /* 0x000000060a0b7980 */ /* 0x000ea8000c101500 */
[----:B------:R-:W2:Y:S02]  /*0e50*/  LDS.U16 R8, [R14] ;  /* 0x000000000e087984 */ /* 0x000ea40000000400 */
[----:B--2---:R-:W-:-:S05]  /*0e60*/  HADD2 R8, R8.H0_H0, R11.H0_H0 ;  /* 0x2000000b08087230 */ /* 0x004fca0000000800 */
[----:B------:R-:W-:Y:S01]  /*0e70*/  PRMT R4, R8, 0x7610, R4 ;  /* 0x0000761008047816 */ /* 0x000fe20000000004 */
[----:B------:R-:W-:-:S04]  /*0e80*/  VIADD R8, R13, UR4 ;  /* 0x000000040d087c36 */ /* 0x000fc80008000000 */
[----:B------:R0:W-:Y:S01]  /*0e90*/  STS.U16 [R14], R4 ;  /* 0x000000040e007388 */ /* 0x0001e20000000400 */
[----:B------:R-:W-:-:S13]  /*0ea0*/  ISETP.GE.AND P0, PT, R8, UR9, PT ;  /* 0x0000000908007c0c */ /* 0x000fda000bf06270 */
[----:B0-----:R-:W-:Y:S05]  /*0eb0*/  @!P0 BRA `(.L_x_11) ;  /* 0xfffffffc00788947 */ /* 0x001fea000383ffff */
.L_x_7:
[----:B------:R-:W-:Y:S05]  /*0ec0*/  BSYNC.RECONVERGENT B0 ;  /* 0x0000000000007941 */ /* 0x000fea0003800200 */
.L_x_6:
[----:B------:R-:W-:Y:S01]  /*0ed0*/  ISETP.GE.AND P0, PT, R0, UR9, PT ;  /* 0x0000000900007c0c */ /* 0x000fe2000bf06270 */
[----:B------:R-:W-:Y:S06]  /*0ee0*/  MEMBAR.ALL.GPU ;  /* 0x0000000000007992 */ /* 0x000fec000000a000 */
[----:B------:R-:W-:-:S00]  /*0ef0*/  ERRBAR ;  /* 0x00000000000079ab */ /* 0x000fc00000000000 */
[----:B------:R-:W-:Y:S08]  /*0f00*/  CGAERRBAR ;  /* 0x00000000000075ab */ /* 0x000ff00000000000 */
[----:B------:R-:W-:Y:S06]  /*0f10*/  UCGABAR_ARV ;  /* 0x00000000000079c7 */ /* 0x000fec0008000000 */
[----:B------:R-:W-:Y:S01]  /*0f20*/  UCGABAR_WAIT ;  /* 0x0000000000007dc7 */ /* 0x000fe20008000000 */
[----:B------:R-:W-:Y:S01]  /*0f30*/  CCTL.IVALL ;  /* 0x00000000ff00798f */ /* 0x000fe20002000000 */
[----:B------:R-:W-:Y:S05]  /*0f40*/  @P0 EXIT ;  /* 0x000000000000094d */ /* 0x000fea0003800000 */
[----:B------:R-:W0:Y:S01]  /*0f50*/  I2F.U32.RP R10, UR4 ;  /* 0x00000004000a7d06 */ /* 0x000e220008209000 */
[----:B------:R-:W-:Y:S01]  /*0f60*/  IADD3 R6, PT, PT, R0, UR4, RZ ;  /* 0x0000000400067c10 */ /* 0x000fe2000fffe0ff */
[----:B------:R-:W-:Y:S01]  /*0f70*/  IMAD R11, RZ, RZ, -UR4 ;  /* 0x80000004ff0b7e24 */ /* 0x000fe2000f8e02ff */
[----:B------:R-:W-:Y:S01]  /*0f80*/  ISETP.NE.U32.AND P2, PT, RZ, UR4, PT ;  /* 0x00000004ff007c0c */ /* 0x000fe2000bf45070 */
[----:B------:R-:W-:Y:S01]  /*0f90*/  BSSY.RECONVERGENT B0, `(.L_x_12) ;  /* 0x000002b000007945 */ /* 0x000fe20003800200 */
[C---:B------:R-:W-:Y:S02]  /*0fa0*/  ISETP.GE.U32.AND P0, PT, R6.reuse, UR9, PT ;  /* 0x0000000906007c0c */ /* 0x040fe4000bf06070 */
[----:B------:R-:W-:Y:S02]  /*0fb0*/  VIMNMX.U32 R7, PT, PT, R6, UR9, !PT ;  /* 0x0000000906077c48 */ /* 0x000fe4000ffe0000 */
[----:B------:R-:W-:-:S04]  /*0fc0*/  SEL R8, RZ, 0x1, P0 ;  /* 0x00000001ff087807 */ /* 0x000fc80000000000 */
[----:B------:R-:W-:Y:S01]  /*0fd0*/  IADD3 R7, PT, PT, R7, -R6, -R8 ;  /* 0x8000000607077210 */ /* 0x000fe20007ffe808 */
[----:B0-----:R-:W0:Y:S02]  /*0fe0*/  MUFU.RCP R10, R10 ;  /* 0x0000000a000a7308 */ /* 0x001e240000001000 */
[----:B0-----:R-:W-:-:S06]  /*0ff0*/  IADD3 R4, PT, PT, R10, 0xffffffe, RZ ;  /* 0x0ffffffe0a047810 */ /* 0x001fcc0007ffe0ff */
[----:B------:R0:W1:Y:S02]  /*1000*/  F2I.FTZ.U32.TRUNC.NTZ R5, R4 ;  /* 0x0000000400057305 */ /* 0x000064000021f000 */
[----:B0-----:R-:W-:Y:S02]  /*1010*/  IMAD.MOV.U32 R4, RZ, RZ, RZ ;  /* 0x000000ffff047224 */ /* 0x001fe400078e00ff */
[----:B-1----:R-:W-:-:S04]  /*1020*/  IMAD R11, R11, R5, RZ ;  /* 0x000000050b0b7224 */ /* 0x002fc800078e02ff */
[----:B------:R-:W-:-:S06]  /*1030*/  IMAD.HI.U32 R10, R5, R11, R4 ;  /* 0x0000000b050a7227 */ /* 0x000fcc00078e0004 */
[----:B------:R-:W-:-:S05]  /*1040*/  IMAD.HI.U32 R5, R10, R7, RZ ;  /* 0x000000070a057227 */ /* 0x000fca00078e00ff */
[----:B------:R-:W-:-:S05]  /*1050*/  IADD3 R4, PT, PT, -R5, RZ, RZ ;  /* 0x000000ff05047210 */ /* 0x000fca0007ffe1ff */
[----:B------:R-:W-:-:S05]  /*1060*/  IMAD R4, R4, UR4, R7 ;  /* 0x0000000404047c24 */ /* 0x000fca000f8e0207 */
[----:B------:R-:W-:-:S13]  /*1070*/  ISETP.GE.U32.AND P0, PT, R4, UR4, PT ;  /* 0x0000000404007c0c */ /* 0x000fda000bf06070 */
[----:B------:R-:W-:Y:S01]  /*1080*/  @P0 VIADD R4, R4, -UR4 ;  /* 0x8000000404040c36 */ /* 0x000fe20008000000 */
[----:B------:R-:W-:-:S04]  /*1090*/  @P0 IADD3 R5, PT, PT, R5, 0x1, RZ ;  /* 0x0000000105050810 */ /* 0x000fc80007ffe0ff */
[----:B------:R-:W-:-:S13]  /*10a0*/  ISETP.GE.U32.AND P1, PT, R4, UR4, PT ;  /* 0x0000000404007c0c */ /* 0x000fda000bf26070 */
[----:B------:R-:W-:Y:S01]  /*10b0*/  @P1 VIADD R5, R5, 0x1 ;  /* 0x0000000105051836 */ /* 0x000fe20000000000 */
[----:B------:R-:W-:-:S04]  /*10c0*/  @!P2 LOP3.LUT R5, RZ, UR4, RZ, 0x33, !PT ;  /* 0x00000004ff05ac12 */ /* 0x000fc8000f8e33ff */
[----:B------:R-:W-:-:S04]  /*10d0*/  IADD3 R8, PT, PT, R8, R5, RZ ;  /* 0x0000000508087210 */ /* 0x000fc80007ffe0ff */
[C---:B------:R-:W-:Y:S02]  /*10e0*/  LOP3.LUT R4, R8.reuse, 0x3, RZ, 0xc0, !PT ;  /* 0x0000000308047812 */ /* 0x040fe400078ec0ff */
[----:B------:R-:W-:Y:S02]  /*10f0*/  ISETP.GE.U32.AND P1, PT, R8, 0x3, PT ;  /* 0x000000030800780c */ /* 0x000fe40003f26070 */
[----:B------:R-:W-:-:S13]  /*1100*/  ISETP.NE.AND P0, PT, R4, 0x3, PT ;  /* 0x000000030400780c */ /* 0x000fda0003f05270 */
[----:B------:R-:W-:Y:S05]  /*1110*/  @!P0 BRA `(.L_x_13) ;  /* 0x0000000000488947 */ /* 0x000fea0003800000 */
[----:B------:R-:W0:Y:S01]  /*1120*/  LDC.64 R4, c[0x0][0x388] ;  /* 0x0000e200ff047b82 */ /* 0x000e220000000a00 */
[----:B------:R-:W-:Y:S02]  /*1130*/  IMAD R6, R17, UR9, R2 ;  /* 0x0000000911067c24 */ /* 0x000fe4000f8e0202 */
[----:B------:R-:W-:Y:S02]  /*1140*/  VIADD R2, R8, 0x1 ;  /* 0x0000000108027836 */ /* 0x000fe40000000000 */
[----:B------:R-:W-:Y:S01]  /*1150*/  IMAD R16, R16, UR8, RZ ;  /* 0x0000000810107c24 */ /* 0x000fe2000f8e02ff */
[----:B------:R-:W-:Y:S01]  /*1160*/  IADD3 R19, PT, PT, R19, R6, RZ ;  /* 0x0000000613137210 */ /* 0x000fe20007ffe0ff */
[----:B------:R-:W-:Y:S01]  /*1170*/  IMAD R6, R0, 0x2, R9 ;  /* 0x0000000200067824 */ /* 0x000fe200078e0209 */
[----:B------:R-:W-:Y:S01]  /*1180*/  LOP3.LUT R2, R2, 0x3, RZ, 0xc0, !PT ;  /* 0x0000000302027812 */ /* 0x000fe200078ec0ff */
[----:B------:R-:W-:-:S03]  /*1190*/  IMAD R13, R16, UR5, RZ ;  /* 0x00000005100d7c24 */ /* 0x000fc6000f8e02ff */
[----:B------:R-:W-:-:S07]  /*11a0*/  IADD3 R7, PT, PT, -R2, RZ, RZ ;  /* 0x000000ff02077210 */ /* 0x000fce0007ffe1ff */
.L_x_14:
[----:B-1----:R1:W2:Y:S01]  /*11b0*/  LDS.U16 R11, [R6] ;  /* 0x00000000060b7984 */ /* 0x0022a20000000400 */
[----:B0-----:R-:W-:Y:S01]  /*11c0*/  IMAD.WIDE R2, R19, 0x2, R4 ;  /* 0x0000000213027825 */ /* 0x001fe200078e0204 */
[----:B------:R-:W-:-:S03]  /*11d0*/  IADD3 R0, PT, PT, R0, UR4, RZ ;  /* 0x0000000400007c10 */ /* 0x000fc6000fffe0ff */
[----:B------:R-:W-:Y:S02]  /*11e0*/  VIADD R7, R7, 0x1 ;  /* 0x0000000107077836 */ /* 0x000fe40000000000 */
[----:B------:R-:W-:Y:S01]  /*11f0*/  VIADD R19, R19, UR4 ;  /* 0x0000000413137c36 */ /* 0x000fe20008000000 */
[----:B-1----:R-:W-:Y:S02]  /*1200*/  LEA R6, R13, R6, 0x1 ;  /* 0x000000060d067211 */ /* 0x002fe400078e08ff */
[----:B------:R-:W-:Y:S01]  /*1210*/  ISETP.NE.AND P0, PT, R7, RZ, PT ;  /* 0x000000ff0700720c */ /* 0x000fe20003f05270 */
[----:B--2---:R1:W-:-:S12]  /*1220*/  STG.E.U16 desc[UR6][R2.64], R11 ;  /* 0x0000000b02007986 */ /* 0x0043d8000c101506 */
[----:B------:R-:W-:Y:S05]  /*1230*/  @P0 BRA `(.L_x_14) ;  /* 0xfffffffc00dc0947 */ /* 0x000fea000383ffff */
.L_x_13:
[----:B------:R-:W-:Y:S05]  /*1240*/  BSYNC.RECONVERGENT B0 ;  /* 0x0000000000007941 */ /* 0x000fea0003800200 */
.L_x_12:
[----:B------:R-:W-:Y:S05]  /*1250*/  @!P1 EXIT ;  /* 0x000000000000994d */ /* 0x000fea0003800000 */
[----:B-1----:R-:W0:Y:S01]  /*1260*/  LDC.64 R2, c[0x0][0x388] ;  /* 0x0000e200ff027b82 */ /* 0x002e220000000a00 */
[----:B------:R-:W-:-:S12]  /*1270*/  USHF.L.U32 UR5, UR4, 0x1, URZ ;  /* 0x0000000104057899 */ /* 0x000fd800080006ff */
.L_x_15:
[----:B------:R-:W-:Y:S02]  /*1280*/  IMAD R8, R0, 0x2, R9 ;  /* 0x0000000200087824 */ /* 0x000fe400078e0209 */
[----:B-1----:R-:W-:Y:S02]  /*1290*/  IMAD R5, R17, UR9, R0 ;  /* 0x0000000911057c24 */ /* 0x002fe4000f8e0200 */
[----:B------:R-:W-:Y:S01]  /*12a0*/  IMAD.U32 R25, RZ, RZ, UR4 ;  /* 0x00000004ff197e24 */ /* 0x000fe2000f8e00ff */
[----:B------:R-:W-:Y:S01]  /*12b0*/  IADD3 R14, PT, PT, R8, UR5, RZ ;  /* 0x00000005080e7c10 */ /* 0x000fe2000fffe0ff */
[----:B------:R-:W1:Y:S01]  /*12c0*/  LDS.U16 R15, [R8] ;  /* 0x00000000080f7984 */ /* 0x000e620000000400 */
[----:B0-----:R-:W-:Y:S02]  /*12d0*/  IMAD.WIDE R4, R5, 0x2, R2 ;  /* 0x0000000205047825 */ /* 0x001fe400078e0202 */
[----:B------:R-:W-:Y:S01]  /*12e0*/  LEA R0, R25, R0, 0x2 ;  /* 0x0000000019007211 */ /* 0x000fe200078e10ff */
[----:B------:R-:W0:Y:S01]  /*12f0*/  LDS.U16 R19, [R8+UR5] ;  /* 0x0000000508137984 */ /* 0x000e220008000400 */
[----:B------:R-:W-:Y:S01]  /*1300*/  VIADD R16, R14, UR5 ;  /* 0x000000050e107c36 */ /* 0x000fe20008000000 */
[----:B------:R-:W-:-:S02]  /*1310*/  IADD3 R6, P0, PT, R4, UR5, RZ ;  /* 0x0000000504067c10 */ /* 0x000fc4000ff1e0ff */
[----:B------:R-:W2:Y:S02]  /*1320*/  LDS.U16 R21, [R14+UR5] ;  /* 0x000000050e157984 */ /* 0x000ea40008000400 */
[----:B------:R-:W-:Y:S02]  /*1330*/  IADD3.X R7, PT, PT, RZ, R5, RZ, P0, !PT ;  /* 0x00000005ff077210 */ /* 0x000fe400007fe4ff */
[----:B------:R-:W3:Y:S01]  /*1340*/  LDS.U16 R23, [R16+UR5] ;  /* 0x0000000510177984 */ /* 0x000ee20008000400 */
[----:B------:R-:W-:-:S05]  /*1350*/  IADD3 R10, P0, PT, R6, UR5, RZ ;  /* 0x00000005060a7c10 */ /* 0x000fca000ff1e0ff */
[----:B------:R-:W-:Y:S01]  /*1360*/  IMAD.X R11, RZ, RZ, R7, P0 ;  /* 0x000000ffff0b7224 */ /* 0x000fe200000e0607 */
[----:B------:R-:W-:-:S04]  /*1370*/  IADD3 R12, P0, PT, R10, UR5, RZ ;  /* 0x000000050a0c7c10 */ /* 0x000fc8000ff1e0ff */
[----:B------:R-:W-:Y:S02]  /*1380*/  IADD3.X R13, PT, PT, RZ, R11, RZ, P0, !PT ;  /* 0x0000000bff0d7210 */ /* 0x000fe400007fe4ff */
[----:B------:R-:W-:Y:S01]  /*1390*/  ISETP.GE.AND P0, PT, R0, UR9, PT ;  /* 0x0000000900007c0c */ /* 0x000fe2000bf06270 */
[----:B-1----:R1:W-:Y:S04]  /*13a0*/  STG.E.U16 desc[UR6][R4.64], R15 ;  /* 0x0000000f04007986 */ /* 0x0023e8000c101506 */
[----:B0-----:R1:W-:Y:S04]  /*13b0*/  STG.E.U16 desc[UR6][R6.64], R19 ;  /* 0x0000001306007986 */ /* 0x0013e8000c101506 */
[----:B--2---:R1:W-:Y:S04]  /*13c0*/  STG.E.U16 desc[UR6][R10.64], R21 ;  /* 0x000000150a007986 */ /* 0x0043e8000c101506 */
[----:B---3--:R1:W-:Y:S01]  /*13d0*/  STG.E.U16 desc[UR6][R12.64], R23 ;  /* 0x000000170c007986 */ /* 0x0083e2000c101506 */
[----:B------:R-:W-:Y:S05]  /*13e0*/  @!P0 BRA `(.L_x_15) ;  /* 0xfffffffc00a48947 */ /* 0x000fea000383ffff */
[----:B------:R-:W-:Y:S05]  /*13f0*/  EXIT ;  /* 0x000000000000794d */ /* 0x000fea0003800000 */
.L_x_16:
[----:B------:R-:W-:-:S00]  /*1400*/  BRA `(.L_x_16) ;  /* 0xfffffffc00fc7947 */ /* 0x000fc0000383ffff */
[----:B------:R-:W-:-:S00]  /*1410*/  NOP ;  /* 0x0000000000007918 */ /* 0x000fc00000000000 */
        /* <DEDUP_REMOVED lines=14> */
.L_x_34:


//--------------------- .text._Z23cluster_reduce_baselineIL5Stage0EEvP6__halfS2_i --------------------------
	.section	.text._Z23cluster_reduce_baselineIL5Stage0EEvP6__halfS2_i,"ax",@progbits
	.align	128
        .global         _Z23cluster_reduce_baselineIL5Stage0EEvP6__halfS2_i
        .type           _Z23cluster_reduce_baselineIL5Stage0EEvP6__halfS2_i,@function
        .size           _Z23cluster_reduce_baselineIL5Stage0EEvP6__halfS2_i,(.L_x_35 - _Z23cluster_reduce_baselineIL5Stage0EEvP6__halfS2_i)
        .other          _Z23cluster_reduce_baselineIL5Stage0EEvP6__halfS2_i,@"STO_CUDA_ENTRY STV_DEFAULT"
_Z23cluster_reduce_baselineIL5Stage0EEvP6__halfS2_i:
.text._Z23cluster_reduce_baselineIL5Stage0EEvP6__halfS2_i:
        /* <DEDUP_REMOVED lines=23> */
[----:B------:R-:W-:Y:S02]  /*0170*/  BSSY.RECONVERGENT B1, `(.L_x_19) ;  /* 0x0000031000017945 */ /* 0x000fe40003800200 */
[----:B------:R-:W-:-:S04]  /*0180*/  IMAD R6, R6, UR8, R9 ;  /* 0x0000000806067c24 */ /* 0x000fc8000f8e0209 */
[----:B------:R-:W-:Y:S02]  /*0190*/  IMAD R8, R6, UR5, R5 ;  /* 0x0000000506087c24 */ /* 0x000fe4000f8e0205 */
[----:B------:R-:W-:Y:S01]  /*01a0*/  IMAD.MOV.U32 R6, RZ, RZ, RZ ;  /* 0x000000ffff067224 */ /* 0x000fe200078e00ff */
[----:B0-----:R-:W0:Y:S02]  /*01b0*/  MUFU.RCP R10, R10 ;  /* 0x0000000a000a7308 */ /* 0x001e240000001000 */
[C---:B------:R-:W-:Y:S02]  /*01c0*/  ISETP.GE.U32.AND P0, PT, R8.reuse, UR10, PT ;  /* 0x0000000a08007c0c */ /* 0x040fe4000bf06070 */
[----:B------:R-:W-:Y:S01]  /*01d0*/  VIMNMX.U32 R9, PT, PT, R8, UR10, !PT ;  /* 0x0000000a08097c48 */ /* 0x000fe2000ffe0000 */
[----:B0-----:R-:W-:Y:S01]  /*01e0*/  VIADD R7, R10, 0xffffffe ;  /* 0x0ffffffe0a077836 */ /* 0x001fe20000000000 */
[----:B------:R-:W-:-:S04]  /*01f0*/  SEL R10, RZ, 0x1, P0 ;  /* 0x00000001ff0a7807 */ /* 0x000fc80000000000 */
[----:B------:R-:W-:Y:S01]  /*0200*/  IADD3 R9, PT, PT, R9, -R8, -R10 ;  /* 0x8000000809097210 */ /* 0x000fe20007ffe80a */
[----:B------:R-:W0:Y:S02]  /*0210*/  F2I.FTZ.U32.TRUNC.NTZ R7, R7 ;  /* 0x0000000700077305 */ /* 0x000e24000021f000 */
[----:B0-----:R-:W-:-:S04]  /*0220*/  IMAD R11, R11, R7, RZ ;  /* 0x000000070b0b7224 */ /* 0x001fc800078e02ff */
[----:B------:R-:W-:-:S06]  /*0230*/  IMAD.HI.U32 R6, R7, R11, R6 ;  /* 0x0000000b07067227 */ /* 0x000fcc00078e0006 */
[----:B------:R-:W-:-:S05]  /*0240*/  IMAD.HI.U32 R7, R6, R9, RZ ;  /* 0x0000000906077227 */ /* 0x000fca00078e00ff */
[----:B------:R-:W-:-:S05]  /*0250*/  IADD3 R6, PT, PT, -R7, RZ, RZ ;  /* 0x000000ff07067210 */ /* 0x000fca0007ffe1ff */
[----:B------:R-:W-:-:S05]  /*0260*/  IMAD R9, R6, UR4, R9 ;  /* 0x0000000406097c24 */ /* 0x000fca000f8e0209 */
[----:B------:R-:W-:-:S13]  /*0270*/  ISETP.GE.U32.AND P0, PT, R9, UR4, PT ;  /* 0x0000000409007c0c */ /* 0x000fda000bf06070 */
[----:B------:R-:W-:Y:S02]  /*0280*/  @P0 VIADD R9, R9, -UR4 ;  /* 0x8000000409090c36 */ /* 0x000fe40008000000 */
[----:B------:R-:W-:-:S03]  /*0290*/  @P0 VIADD R7, R7, 0x1 ;  /* 0x0000000107070836 */ /* 0x000fc60000000000 */
[----:B------:R-:W-:Y:S01]  /*02a0*/  ISETP.GE.U32.AND P1, PT, R9, UR4, PT ;  /* 0x0000000409007c0c */ /* 0x000fe2000bf26070 */
[----:B------:R-:W-:-:S12]  /*02b0*/  IMAD.MOV.U32 R9, RZ, RZ, R3 ;  /* 0x000000ffff097224 */ /* 0x000fd800078e0003 */
        /* <DEDUP_REMOVED lines=8> */
[----:B------:R-:W-:Y:S01]  /*0340*/  MOV R13, 0x400 ;  /* 0x00000400000d7802 */ /* 0x000fe20000000f00 */
[----:B------:R-:W-:Y:S01]  /*0350*/  IMAD R11, R0, UR10, R5 ;  /* 0x0000000a000b7c24 */ /* 0x000fe2000f8e0205 */
[----:B------:R-:W-:Y:S01]  /*0360*/  IADD3 R12, PT, PT, R10, 0x1, RZ ;  /* 0x000000010a0c7810 */ /* 0x000fe20007ffe0ff */
[----:B------:R-:W-:Y:S01]  /*0370*/  IMAD R10, R2, UR8, RZ ;  /* 0x00000008020a7c24 */ /* 0x000fe2000f8e02ff */
[----:B------:R-:W-:Y:S01]  /*0380*/  LEA R8, R0, R13, 0x18 ;  /* 0x0000000d00087211 */ /* 0x000fe200078ec0ff */
[----:B------:R-:W-:Y:S01]  /*0390*/  IMAD.MOV.U32 R9, RZ, RZ, R3 ;  /* 0x000000ffff097224 */ /* 0x000fe200078e0003 */
[----:B------:R-:W-:Y:S01]  /*03a0*/  LOP3.LUT R13, R12, 0x3, RZ, 0xc0, !PT ;  /* 0x000000030c0d7812 */ /* 0x000fe200078ec0ff */
[----:B------:R-:W-:Y:S01]  /*03b0*/  IMAD.IADD R15, R4, 0x1, R11 ;  /* 0x00000001040f7824 */ /* 0x000fe200078e020b */
[----:B------:R-:W-:Y:S01]  /*03c0*/  LEA R17, R3, R8, 0x1 ;  /* 0x0000000803117211 */ /* 0x000fe200078e08ff */
[----:B------:R-:W-:-:S02]  /*03d0*/  IMAD R12, R10, UR5, RZ ;  /* 0x000000050a0c7c24 */ /* 0x000fc4000f8e02ff */
[----:B------:R-:W-:-:S07]  /*03e0*/  IMAD.MOV R13, RZ, RZ, -R13 ;  /* 0x000000ffff0d7224 */ /* 0x000fce00078e0a0d */
.L_x_21:
        /* <DEDUP_REMOVED lines=9> */
.L_x_20:
[----:B------:R-:W-:Y:S05]  /*0480*/  BSYNC.RECONVERGENT B1 ;  /* 0x0000000000017941 */ /* 0x000fea0003800200 */
.L_x_19:
[----:B------:R-:W-:Y:S05]  /*0490*/  @!P1 BRA `(.L_x_18) ;  /* 0x0000000000749947 */ /* 0x000fea0003800000 */
[----:B------:R-:W0:Y:S01]  /*04a0*/  LDC.64 R6, c[0x0][0x380] ;  /* 0x0000e000ff067b82 */ /* 0x000e220000000a00 */
[----:B------:R-:W-:Y:S02]  /*04b0*/  MOV R19, UR4 ;  /* 0x0000000400137c02 */ /* 0x000fe40008000f00 */
[----:B------:R-:W-:-:S03]  /*04c0*/  MOV R11, 0x400 ;  /* 0x00000400000b7802 */ /* 0x000fc60000000f00 */
[----:B------:R-:W-:Y:S01]  /*04d0*/  IMAD.SHL.U32 R19, R19, 0x2, RZ ;  /* 0x0000000213137824 */ /* 0x000fe200078e00ff */
[----:B------:R-:W-:-:S07]  /*04e0*/  LEA R22, R0, R11, 0x18 ;  /* 0x0000000b00167211 */ /* 0x000fce00078ec0ff */
.L_x_22:
[----:B-1----:R-:W-:-:S04]  /*04f0*/  IMAD R15, R0, UR10, R9 ;  /* 0x0000000a000f7c24 */ /* 0x002fc8000f8e0209 */
[----:B0-----:R-:W-:-:S03]  /*0500*/  IMAD.WIDE R14, R15, 0x2, R6 ;  /* 0x000000020f0e7825 */ /* 0x001fc600078e0206 */
[----:B------:R-:W-:-:S05]  /*0510*/  IADD3 R16, P0, PT, R19, R14, RZ ;  /* 0x0000000e13107210 */ /* 0x000fca0007f1e0ff */
[----:B------:R-:W-:Y:S01]  /*0520*/  IMAD.X R17, RZ, RZ, R15, P0 ;  /* 0x000000ffff117224 */ /* 0x000fe200000e060f */
[C---:B------:R-:W-:Y:S01]  /*0530*/  IADD3 R12, P0, PT, R19.reuse, R16, RZ ;  /* 0x00000010130c7210 */ /* 0x040fe20007f1e0ff */
[----:B------:R0:W2:Y:S03]  /*0540*/  LDG.E.U16 R15, desc[UR6][R14.64] ;  /* 0x000000060e0f7981 */ /* 0x0000a6000c1e1500 */
        /* <DEDUP_REMOVED lines=9> */
[----:B0-----:R-:W-:-:S03]  /*05e0*/  MOV R14, UR4 ;  /* 0x00000004000e7c02 */ /* 0x001fc60008000f00 */
        /* <DEDUP_REMOVED lines=8> */
.L_x_18:
[----:B------:R-:W-:Y:S05]  /*0670*/  BSYNC.RECONVERGENT B0 ;  /* 0x0000000000007941 */ /* 0x000fea0003800200 */
.L_x_17:
[----:B------:R-:W-:Y:S01]  /*0680*/  ISETP.GE.AND P0, PT, R3, UR10, PT ;  /* 0x0000000a03007c0c */ /* 0x000fe2000bf06270 */
[----:B------:R-:W-:Y:S06]  /*0690*/  MEMBAR.ALL.GPU ;  /* 0x0000000000007992 */ /* 0x000fec000000a000 */
[----:B------:R-:W-:-:S00]  /*06a0*/  ERRBAR ;  /* 0x00000000000079ab */ /* 0x000fc00000000000 */
[----:B------:R-:W-:Y:S08]  /*06b0*/  CGAERRBAR ;  /* 0x00000000000075ab */ /* 0x000ff00000000000 */
[----:B------:R-:W-:Y:S01]  /*06c0*/  UCGABAR_ARV ;  /* 0x00000000000079c7 */ /* 0x000fe20008000000 */
[----:B------:R-:W-:Y:S05]  /*06d0*/  BSSY.RECONVERGENT B0, `(.L_x_23) ;  /* 0x0000077000007945 */ /* 0x000fea0003800200 */
[----:B------:R-:W-:Y:S01]  /*06e0*/  UCGABAR_WAIT ;  /* 0x0000000000007dc7 */ /* 0x000fe20008000000 */
[----:B------:R-:W-:Y:S01]  /*06f0*/  CCTL.IVALL ;  /* 0x00000000ff00798f */ /* 0x000fe20002000000 */
[----:B------:R-:W-:Y:S05]  /*0700*/  @P0 BRA `(.L_x_24) ;  /* 0x0000000400cc0947 */ /* 0x000fea0003800000 */
[----:B-1----:R-:W0:Y:S01]  /*0710*/  I2F.U32.RP R13, UR4 ;  /* 0x00000004000d7d06 */ /* 0x002e220008209000 */
[----:B------:R-:W-:-:S05]  /*0720*/  CS2R.32 R15, SR_CgaSize ;  /* 0x00000000000f7805 */ /* 0x000fca0000008a00 */
[----:B------:R-:W-:-:S05]  /*0730*/  IMAD R15, R15, -0xa0, RZ ;  /* 0xffffff600f0f7824 */ /* 0x000fca00078e02ff */
[----:B------:R-:W-:-:S14]  /*0740*/  R2UR UR9, R15 ;  /* 0x000000000f0972ca */ /* 0x000fdc00000e0000 */
[----:B------:R-:W1:Y:S01]  /*0750*/  LDCU UR9, c[0x0][UR9+0x2cc] ;  /* 0x00005980090977ac */ /* 0x000e620008000800 */
[----:B------:R-:W-:Y:S01]  /*0760*/  VIADD R11, R3, UR4 ;  /* 0x00000004030b7c36 */ /* 0x000fe20008000000 */
[----:B------:R-:W-:Y:S01]  /*0770*/  ISETP.NE.U32.AND P3, PT, RZ, UR4, PT ;  /* 0x00000004ff007c0c */ /* 0x000fe2000bf65070 */
[----:B------:R-:W-:Y:S01]  /*0780*/  IMAD R15, RZ, RZ, -UR4 ;  /* 0x80000004ff0f7e24 */ /* 0x000fe2000f8e02ff */
[----:B------:R-:W-:Y:S02]  /*0790*/  BSSY.RECONVERGENT B1, `(.L_x_25) ;  /* 0x0000041000017945 */ /* 0x000fe40003800200 */
[C---:B------:R-:W-:Y:S02]  /*07a0*/  ISETP.GE.U32.AND P0, PT, R11.reuse, UR10, PT ;  /* 0x0000000a0b007c0c */ /* 0x040fe4000bf06070 */
[----:B------:R-:W-:Y:S01]  /*07b0*/  VIMNMX.U32 R12, PT, PT, R11, UR10, !PT ;  /* 0x0000000a0b0c7c48 */ /* 0x000fe2000ffe0000 */
[----:B0-----:R-:W0:Y:S08]  /*07c0*/  MUFU.RCP R13, R13 ;  /* 0x0000000d000d7308 */ /* 0x001e300000001000 */
[----:B-1----:R-:W1:Y:S01]  /*07d0*/  I2F.U32.RP R10, UR9 ;  /* 0x00000009000a7d06 */ /* 0x002e620008209000 */
[----:B0-----:R-:W-:-:S07]  /*07e0*/  VIADD R8, R13, 0xffffffe ;  /* 0x0ffffffe0d087836 */ /* 0x001fce0000000000 */
[----:B------:R0:W2:Y:S08]  /*07f0*/  F2I.FTZ.U32.TRUNC.NTZ R9, R8 ;  /* 0x0000000800097305 */ /* 0x0000b0000021f000 */
[----:B-1----:R-:W1:Y:S01]  /*0800*/  MUFU.RCP R10, R10 ;  /* 0x0000000a000a7308 */ /* 0x002e620000001000 */
[----:B0-----:R-:W-:Y:S02]  /*0810*/  HFMA2 R8, -RZ, RZ, 0, 0 ;  /* 0x00000000ff087431 */ /* 0x001fe400000001ff */
[----:B--2---:R-:W-:-:S04]  /*0820*/  IMAD R13, R15, R9, RZ ;  /* 0x000000090f0d7224 */ /* 0x004fc800078e02ff */
[----:B------:R-:W-:Y:S01]  /*0830*/  IMAD.HI.U32 R9, R9, R13, R8 ;  /* 0x0000000d09097227 */ /* 0x000fe200078e0008 */
[----:B------:R-:W-:Y:S02]  /*0840*/  IADD3 R8, PT, PT, R0, 0x1, RZ ;  /* 0x0000000100087810 */ /* 0x000fe40007ffe0ff */
[----:B-1----:R-:W-:Y:S02]  /*0850*/  IADD3 R6, PT, PT, R10, 0xffffffe, RZ ;  /* 0x0ffffffe0a067810 */ /* 0x002fe40007ffe0ff */
[----:B------:R-:W-:Y:S02]  /*0860*/  SEL R10, RZ, 0x1, P0 ;  /* 0x00000001ff0a7807 */ /* 0x000fe40000000000 */
[----:B------:R0:W1:Y:S02]  /*0870*/  F2I.FTZ.U32.TRUNC.NTZ R7, R6 ;  /* 0x0000000600077305 */ /* 0x000064000021f000 */
[----:B------:R-:W-:-:S05]  /*0880*/  IADD3 R12, PT, PT, R12, -R11, -R10 ;  /* 0x8000000b0c0c7210 */ /* 0x000fca0007ffe80a */
[----:B------:R-:W-:-:S04]  /*0890*/  IMAD.HI.U32 R9, R9, R12, RZ ;  /* 0x0000000c09097227 */ /* 0x000fc800078e00ff */
[----:B------:R-:W-:Y:S02]  /*08a0*/  IMAD.MOV R13, RZ, RZ, -R9 ;  /* 0x000000ffff0d7224 */ /* 0x000fe400078e0a09 */
[----:B0-----:R-:W-:Y:S02]  /*08b0*/  IMAD.MOV.U32 R6, RZ, RZ, RZ ;  /* 0x000000ffff067224 */ /* 0x001fe400078e00ff */
[----:B------:R-:W-:Y:S02]  /*08c0*/  IMAD R12, R13, UR4, R12 ;  /* 0x000000040d0c7c24 */ /* 0x000fe4000f8e020c */
[----:B-1----:R-:W-:-:S03]  /*08d0*/  IMAD.MOV R11, RZ, RZ, -R7 ;  /* 0x000000ffff0b7224 */ /* 0x002fc600078e0a07 */
[----:B------:R-:W-:Y:S01]  /*08e0*/  ISETP.GE.U32.AND P1, PT, R12, UR4, PT ;  /* 0x000000040c007c0c */ /* 0x000fe2000bf26070 */
[----:B------:R-:W-:-:S04]  /*08f0*/  IMAD R11, R11, UR9, RZ ;  /* 0x000000090b0b7c24 */ /* 0x000fc8000f8e02ff */
[----:B------:R-:W-:-:S06]  /*0900*/  IMAD.HI.U32 R7, R7, R11, R6 ;  /* 0x0000000b07077227 */ /* 0x000fcc00078e0006 */
[----:B------:R-:W-:Y:S02]  /*0910*/  IMAD.HI.U32 R7, R7, R8, RZ ;  /* 0x0000000807077227 */ /* 0x000fe400078e00ff */
[----:B------:R-:W-:Y:S02]  /*0920*/  @P1 IADD3 R12, PT, PT, R12, -UR4, RZ ;  /* 0x800000040c0c1c10 */ /* 0x000fe4000fffe0ff */
[----:B------:R-:W-:Y:S02]  /*0930*/  IMAD.MOV R7, RZ, RZ, -R7 ;  /* 0x000000ffff077224 */ /* 0x000fe400078e0a07 */
[----:B------:R-:W-:Y:S01]  /*0940*/  ISETP.GE.U32.AND P2, PT, R12, UR4, PT ;  /* 0x000000040c007c0c */ /* 0x000fe2000bf46070 */
[----:B------:R-:W-:Y:S02]  /*0950*/  @P1 VIADD R9, R9, 0x1 ;  /* 0x0000000109091836 */ /* 0x000fe40000000000 */
[----:B------:R-:W-:-:S05]  /*0960*/  IMAD R6, R7, UR9, R8 ;  /* 0x0000000907067c24 */ /* 0x000fca000f8e0208 */
[----:B------:R-:W-:-:S05]  /*0970*/  ISETP.GE.U32.AND P0, PT, R6, UR9, PT ;  /* 0x0000000906007c0c */ /* 0x000fca000bf06070 */
[----:B------:R-:W-:Y:S01]  /*0980*/  @P2 VIADD R9, R9, 0x1 ;  /* 0x0000000109092836 */ /* 0x000fe20000000000 */
[----:B------:R-:W-:Y:S02]  /*0990*/  @!P3 LOP3.LUT R9, RZ, UR4, RZ, 0x33, !PT ;  /* 0x00000004ff09bc12 */ /* 0x000fe4000f8e33ff */
[----:B------:R-:W-:-:S03]  /*09a0*/  ISETP.NE.U32.AND P2, PT, RZ, UR9, PT ;  /* 0x00000009ff007c0c */ /* 0x000fc6000bf45070 */
[----:B------:R-:W-:Y:S02]  /*09b0*/  IMAD.IADD R10, R10, 0x1, R9 ;  /* 0x000000010a0a7824 */ /* 0x000fe400078e0209 */
[----:B------:R-:W-:-:S03]  /*09c0*/  @P0 IADD3 R6, PT, PT, R6, -UR9, RZ ;  /* 0x8000000906060c10 */ /* 0x000fc6000fffe0ff */
[----:B------:R-:W-:Y:S02]  /*09d0*/  LOP3.LUT R7, R10, 0x3, RZ, 0xc0, !PT ;  /* 0x000000030a077812 */ /* 0x000fe400078ec0ff */
[----:B------:R-:W-:Y:S02]  /*09e0*/  ISETP.GE.U32.AND P1, PT, R6, UR9, PT ;  /* 0x0000000906007c0c */ /* 0x000fe4000bf26070 */
[----:B------:R-:W-:Y:S02]  /*09f0*/  ISETP.NE.AND P3, PT, R7, 0x3, PT ;  /* 0x000000030700780c */ /* 0x000fe40003f65270 */
[----:B------:R-:W-:Y:S02]  /*0a00*/  ISETP.GE.U32.AND P0, PT, R10, 0x3, PT ;  /* 0x000000030a00780c */ /* 0x000fe40003f06070 */
[----:B------:R-:W-:-:S07]  /*0a10*/  MOV R7, R3 ;  /* 0x0000000300077202 */ /* 0x000fce0000000f00 */
[----:B------:R-:W-:Y:S01]  /*0a20*/  @P1 VIADD R6, R6, -UR9 ;  /* 0x8000000906061c36 */ /* 0x000fe20008000000 */
[----:B------:R-:W-:Y:S01]  /*0a30*/  @!P2 LOP3.LUT R6, RZ, UR9, RZ, 0x33, !PT ;  /* 0x00000009ff06ac12 */ /* 0x000fe2000f8e33ff */
[----:B------:R-:W-:Y:S06]  /*0a40*/  @!P3 BRA `(.L_x_26) ;  /* 0x000000000054b947 */ /* 0x000fec0003800000 */
[----:B------:R-:W0:Y:S01]  /*0a50*/  LDC.64 R8, c[0x0][0x380] ;  /* 0x0000e000ff087b82 */ /* 0x000e220000000a00 */
[----:B------:R-:W-:Y:S01]  /*0a60*/  VIADD R7, R10, 0x1 ;  /* 0x000000010a077836 */ /* 0x000fe20000000000 */
[----:B------:R-:W-:Y:S01]  /*0a70*/  MOV R11, 0x400 ;  /* 0x00000400000b7802 */ /* 0x000fe20000000f00 */
[----:B------:R-:W-:-:S03]  /*0a80*/  IMAD R13, R2, UR8, RZ ;  /* 0x00000008020d7c24 */ /* 0x000fc6000f8e02ff */
[----:B------:R-:W-:Y:S01]  /*0a90*/  LOP3.LUT R10, R7, 0x3, RZ, 0xc0, !PT ;  /* 0x00000003070a7812 */ /* 0x000fe200078ec0ff */
[----:B------:R-:W-:Y:S01]  /*0aa0*/  IMAD R15, R13, UR5, RZ ;  /* 0x000000050d0f7c24 */ /* 0x000fe2000f8e02ff */
[----:B------:R-:W-:Y:S01]  /*0ab0*/  LEA R12, R0, R11, 0x18 ;  /* 0x0000000b000c7211 */ /* 0x000fe200078ec0ff */
[----:B------:R-:W-:Y:S02]  /*0ac0*/  IMAD.MOV.U32 R7, RZ, RZ, R3 ;  /* 0x000000ffff077224 */ /* 0x000fe400078e0003 */
[----:B------:R-:W-:Y:S01]  /*0ad0*/  IMAD.MOV R13, RZ, RZ, -R10 ;  /* 0x000000ffff0d7224 */ /* 0x000fe200078e0a0a */
[----:B------:R-:W-:-:S07]  /*0ae0*/  LEA R12, R3, R12, 0x1 ;  /* 0x0000000c030c7211 */ /* 0x000fce00078e08ff */
.L_x_27:
[----:B------:R-:W-:Y:S01]  /*0af0*/  IMAD R11, R6, UR10, R7 ;  /* 0x0000000a060b7c24 */ /* 0x000fe2000f8e0207 */
[----:B------:R-:W1:Y:S03]  /*0b00*/  LDS.U16 R14, [R12] ;  /* 0x000000000c0e7984 */ /* 0x000e660000000400 */
[----:B0-----:R-:W-:-:S06]  /*0b10*/  IMAD.WIDE R10, R11, 0x2, R8 ;  /* 0x000000020b0a7825 */ /* 0x001fcc00078e0208 */
[----:B------:R-:W1:Y:S01]  /*0b20*/  LDG.E.U16 R11, desc[UR6][R10.64] ;  /* 0x000000060a0b7981 */ /* 0x000e62000c1e1500 */
[----:B------:R-:W-:Y:S01]  /*0b30*/  VIADD R13, R13, 0x1 ;  /* 0x000000010d0d7836 */ /* 0x000fe20000000000 */
[----:B------:R-:W-:-:S04]  /*0b40*/  IADD3 R7, PT, PT, R7, UR4, RZ ;  /* 0x0000000407077c10 */ /* 0x000fc8000fffe0ff */
[----:B------:R-:W-:Y:S01]  /*0b50*/  ISETP.NE.AND P1, PT, R13, RZ, PT ;  /* 0x000000ff0d00720c */ /* 0x000fe20003f25270 */
[----:B-1----:R-:W-:-:S05]  /*0b60*/  HADD2 R11, R14.H0_H0, R11.H0_H0 ;  /* 0x2000000b0e0b7230 */ /* 0x002fca0000000800 */
[----:B------:R0:W-:Y:S02]  /*0b70*/  STS.U16 [R12], R11 ;  /* 0x0000000b0c007388 */ /* 0x0001e40000000400 */
[----:B0-----:R-:W-:-:S05]  /*0b80*/  IMAD R12, R15, 0x2, R12 ;  /* 0x000000020f0c7824 */ /* 0x001fca00078e020c */
[----:B------:R-:W-:Y:S05]  /*0b90*/  @P1 BRA `(.L_x_27) ;  /* 0xfffffffc00d41947 */ /* 0x000fea000383ffff */
.L_x_26:
[----:B------:R-:W-:Y:S05]  /*0ba0*/  BSYNC.RECONVERGENT B1 ;  /* 0x0000000000017941 */ /* 0x000fea0003800200 */
.L_x_25:
[----:B------:R-:W-:Y:S05]  /*0bb0*/  @!P0 BRA `(.L_x_24) ;  /* 0x0000000000a08947 */ /* 0x000fea0003800000 */
[----:B------:R-:W0:Y:S01]  /*0bc0*/  LDC.64 R8, c[0x0][0x380] ;  /* 0x0000e000ff087b82 */ /* 0x000e220000000a00 */
[----:B------:R-:W-:Y:S01]  /*0bd0*/  IMAD.U32 R10, RZ, RZ, UR4 ;  /* 0x00000004ff0a7e24 */ /* 0x000fe2000f8e00ff */
[----:B------:R-:W-:-:S04]  /*0be0*/  MOV R11, 0x400 ;  /* 0x00000400000b7802 */ /* 0x000fc80000000f00 */
[----:B------:R-:W-:Y:S02]  /*0bf0*/  LEA R12, R0, R11, 0x18 ;  /* 0x0000000b000c7211 */ /* 0x000fe400078ec0ff */
[----:B------:R-:W-:-:S07]  /*0c00*/  SHF.L.U32 R10, R10, 0x1, RZ ;  /* 0x000000010a0a7819 */ /* 0x000fce00000006ff */
.L_x_28:
[----:B------:R-:W-:-:S04]  /*0c10*/  IMAD R21, R6, UR10, R7 ;  /* 0x0000000a06157c24 */ /* 0x000fc8000f8e0207 */
[----:B0-----:R-:W-:-:S05]  /*0c20*/  IMAD.WIDE R20, R21, 0x2, R8 ;  /* 0x0000000215147825 */ /* 0x001fca00078e0208 */
[----:B--2---:R-:W2:Y:S01]  /*0c30*/  LDG.E.U16 R22, desc[UR6][R20.64] ;  /* 0x0000000614167981 */ /* 0x004ea2000c1e1500 */
[----:B------:R-:W-:-:S05]  /*0c40*/  IADD3 R14, P0, PT, R10, R20, RZ ;  /* 0x000000140a0e7210 */ /* 0x000fca0007f1e0ff */
[----:B------:R-:W-:-:S05]  /*0c50*/  IMAD.X R15, RZ, RZ, R21, P0 ;  /* 0x000000ffff0f7224 */ /* 0x000fca00000e0615 */
[----:B------:R-:W3:Y:S01]  /*0c60*/  LDG.E.U16 R23, desc[UR6][R14.64] ;  /* 0x000000060e177981 */ /* 0x000ee2000c1e1500 */
[----:B------:R-:W-:-:S05]  /*0c70*/  IADD3 R16, P0, PT, R10, R14, RZ ;  /* 0x0000000e0a107210 */ /* 0x000fca0007f1e0ff */
[----:B------:R-:W-:-:S05]  /*0c80*/  IMAD.X R17, RZ, RZ, R15, P0 ;  /* 0x000000ffff117224 */ /* 0x000fca00000e060f */
[----:B------:R0:W4:Y:S01]  /*0c90*/  LDG.E.U16 R25, desc[UR6][R16.64] ;  /* 0x0000000610197981 */ /* 0x000122000c1e1500 */
[----:B------:R-:W-:-:S04]  /*0ca0*/  IADD3 R18, P0, PT, R10, R16, RZ ;  /* 0x000000100a127210 */ /* 0x000fc80007f1e0ff */
[----:B------:R-:W-:-:S05]  /*0cb0*/  IADD3.X R19, PT, PT, RZ, R17, RZ, P0, !PT ;  /* 0x00000011ff137210 */ /* 0x000fca00007fe4ff */
[----:B------:R1:W5:Y:S01]  /*0cc0*/  LDG.E.U16 R18, desc[UR6][R18.64] ;  /* 0x0000000612127981 */ /* 0x000362000c1e1500 */
[----:B------:R-:W-:Y:S02]  /*0cd0*/  IMAD R11, R7, 0x2, R12 ;  /* 0x00000002070b7824 */ /* 0x000fe400078e020c */
[----:B0-----:R-:W-:-:S03]  /*0ce0*/  IMAD.U32 R16, RZ, RZ, UR4 ;  /* 0x00000004ff107e24 */ /* 0x001fc6000f8e00ff */
[----:B------:R-:W2:Y:S02]  /*0cf0*/  LDS.U16 R13, [R11] ;  /* 0x000000000b0d7984 */ /* 0x000ea40000000400 */
[----:B------:R-:W-:-:S04]  /*0d00*/  LEA R7, R16, R7, 0x2 ;  /* 0x0000000710077211 */ /* 0x000fc800078e10ff */
[----:B------:R-:W-:Y:S01]  /*0d10*/  ISETP.GE.AND P0, PT, R7, UR10, PT ;  /* 0x0000000a07007c0c */ /* 0x000fe2000bf06270 */
[----:B--2---:R-:W-:-:S05]  /*0d20*/  HADD2 R13, R13.H0_H0, R22.H0_H0 ;  /* 0x200000160d0d7230 */ /* 0x004fca0000000800 */
[----:B------:R-:W-:Y:S01]  /*0d30*/  PRMT R17, R13, 0x7610, R17 ;  /* 0x000076100d117816 */ /* 0x000fe20000000011 */
[----:B------:R-:W-:-:S04]  /*0d40*/  IMAD.IADD R13, R10, 0x1, R11 ;  /* 0x000000010a0d7824 */ /* 0x000fc800078e020b */
[----:B------:R-:W-:Y:S01]  /*0d50*/  STS.U16 [R11], R17 ;  /* 0x000000110b007388 */ /* 0x000fe20000000400 */
[----:B------:R-:W-:-:S03]  /*0d60*/  IADD3 R15, PT, PT, R10, R13, RZ ;  /* 0x0000000d0a0f7210 */ /* 0x000fc60007ffe0ff */
[----:B------:R-:W3:Y:S02]  /*0d70*/  LDS.U16 R14, [R13] ;  /* 0x000000000d0e7984 */ /* 0x000ee40000000400 */
[----:B---3--:R-:W-:-:S05]  /*0d80*/  HADD2 R14, R14.H0_H0, R23.H0_H0 ;  /* 0x200000170e0e7230 */ /* 0x008fca0000000800 */
[----:B-1----:R-:W-:-:S05]  /*0d90*/  PRMT R19, R14, 0x7610, R19 ;  /* 0x000076100e137816 */ /* 0x002fca0000000013 */
[----:B------:R-:W-:Y:S04]  /*0da0*/  STS.U16 [R13], R19 ;  /* 0x000000130d007388 */ /* 0x000fe80000000400 */
[----:B------:R-:W4:Y:S02]  /*0db0*/  LDS.U16 R14, [R15] ;  /* 0x000000000f0e7984 */ /* 0x000f240000000400 */
[----:B----4-:R-:W-:-:S05]  /*0dc0*/  HADD2 R14, R14.H0_H0, R25.H0_H0 ;  /* 0x200000190e0e7230 */ /* 0x010fca0000000800 */
[----:B------:R-:W-:Y:S01]  /*0dd0*/  PRMT R20, R14, 0x7610, R20 ;  /* 0x000076100e147816 */ /* 0x000fe20000000014 */
[----:B------:R-:W-:-:S04]  /*0de0*/  IMAD.IADD R14, R10, 0x1, R15 ;  /* 0x000000010a0e7824 */ /* 0x000fc800078e020f */
[----:B------:R-:W-:Y:S04]  /*0df0*/  STS.U16 [R15], R20 ;  /* 0x000000140f007388 */ /* 0x000fe80000000400 */
[----:B------:R-:W5:Y:S02]  /*0e00*/  LDS.U16 R11, [R14] ;  /* 0x000000000e0b7984 */ /* 0x000f640000000400 */
[----:B-----5:R-:W-:-:S05]  /*0e10*/  HADD2 R11, R11.H0_H0, R18.H0_H0 ;  /* 0x200000120b0b7230 */ /* 0x020fca0000000800 */
[----:B------:R2:W-:Y:S01]  /*0e20*/  STS.U16 [R14], R11 ;  /* 0x0000000b0e007388 */ /* 0x0005e20000000400 */
[----:B------:R-:W-:Y:S05]  /*0e30*/  @!P0 BRA `(.L_x_28) ;  /* 0xfffffffc00748947 */ /* 0x000fea000383ffff */
.L_x_24:
[----:B------:R-:W-:Y:S05]  /*0e40*/  BSYNC.RECONVERGENT B0 ;  /* 0x0000000000007941 */ /* 0x000fea0003800200 */
.L_x_23:
        /* <DEDUP_REMOVED lines=8> */
[----:B--2---:R-:W0:Y:S01]  /*0ed0*/  I2F.U32.RP R11, UR4 ;  /* 0x00000004000b7d06 */ /* 0x004e220008209000 */
[----:B-1----:R-:W-:Y:S01]  /*0ee0*/  IADD3 R8, PT, PT, R3, UR4, RZ ;  /* 0x0000000403087c10 */ /* 0x002fe2000fffe0ff */
        /* <DEDUP_REMOVED lines=8> */
[----:B0-----:R-:W-:-:S06]  /*0f70*/  VIADD R6, R11, 0xffffffe ;  /* 0x0ffffffe0b067836 */ /* 0x001fcc0000000000 */
[----:B------:R0:W1:Y:S02]  /*0f80*/  F2I.FTZ.U32.TRUNC.NTZ R7, R6 ;  /* 0x0000000600077305 */ /* 0x000064000021f000 */
[----:B0-----:R-:W-:Y:S02]  /*0f90*/  IMAD.MOV.U32 R6, RZ, RZ, RZ ;  /* 0x000000ffff067224 */ /* 0x001fe400078e00ff */
[----:B-1----:R-:W-:-:S04]  /*0fa0*/  IMAD R13, R13, R7, RZ ;  /* 0x000000070d0d7224 */ /* 0x002fc800078e02ff */
[----:B------:R-:W-:-:S06]  /*0fb0*/  IMAD.HI.U32 R12, R7, R13, R6 ;  /* 0x0000000d070c7227 */ /* 0x000fcc00078e0006 */
[----:B------:R-:W-:-:S04]  /*0fc0*/  IMAD.HI.U32 R7, R12, R9, RZ ;  /* 0x000000090c077227 */ /* 0x000fc800078e00ff */
[----:B------:R-:W-:-:S04]  /*0fd0*/  IMAD.MOV R6, RZ, RZ, -R7 ;  /* 0x000000ffff067224 */ /* 0x000fc800078e0a07 */
[----:B------:R-:W-:-:S05]  /*0fe0*/  IMAD R6, R6, UR4, R9 ;  /* 0x0000000406067c24 */ /* 0x000fca000f8e0209 */
[----:B------:R-:W-:-:S13]  /*0ff0*/  ISETP.GE.U32.AND P0, PT, R6, UR4, PT ;  /* 0x0000000406007c0c */ /* 0x000fda000bf06070 */
[----:B------:R-:W-:Y:S01]  /*1000*/  @P0 IADD3 R6, PT, PT, R6, -UR4, RZ ;  /* 0x8000000406060c10 */ /* 0x000fe2000fffe0ff */
[----:B------:R-:W-:-:S03]  /*1010*/  @P0 VIADD R7, R7, 0x1 ;  /* 0x0000000107070836 */ /* 0x000fc60000000000 */
        /* <DEDUP_REMOVED lines=9> */
[----:B------:R-:W-:Y:S01]  /*10b0*/  IMAD R11, R0, UR10, R5 ;  /* 0x0000000a000b7c24 */ /* 0x000fe2000f8e0205 */
[----:B------:R-:W-:Y:S01]  /*10c0*/  MOV R9, 0x400 ;  /* 0x0000040000097802 */ /* 0x000fe20000000f00 */
[----:B------:R-:W-:Y:S02]  /*10d0*/  VIADD R5, R10, 0x1 ;  /* 0x000000010a057836 */ /* 0x000fe40000000000 */
[----:B------:R-:W-:Y:S01]  /*10e0*/  IMAD R8, R2, UR8, RZ ;  /* 0x0000000802087c24 */ /* 0x000fe2000f8e02ff */
[----:B------:R-:W-:Y:S01]  /*10f0*/  LEA R2, R0, R9, 0x18 ;  /* 0x0000000900027211 */ /* 0x000fe200078ec0ff */
[----:B------:R-:W-:Y:S01]  /*1100*/  IMAD.IADD R9, R4, 0x1, R11 ;  /* 0x0000000104097824 */ /* 0x000fe200078e020b */
[----:B------:R-:W-:Y:S01]  /*1110*/  LOP3.LUT R5, R5, 0x3, RZ, 0xc0, !PT ;  /* 0x0000000305057812 */ /* 0x000fe200078ec0ff */
[----:B------:R-:W-:Y:S01]  /*1120*/  IMAD R13, R8, UR5, RZ ;  /* 0x00000005080d7c24 */ /* 0x000fe2000f8e02ff */
[----:B------:R-:W-:-:S03]  /*1130*/  LEA R2, R3, R2, 0x1 ;  /* 0x0000000203027211 */ /* 0x000fc600078e08ff */
[----:B------:R-:W-:-:S07]  /*1140*/  IMAD.MOV R8, RZ, RZ, -R5 ;  /* 0x000000ffff087224 */ /* 0x000fce00078e0a05 */
.L_x_31:
        /* <DEDUP_REMOVED lines=9> */
.L_x_30:
[----:B------:R-:W-:Y:S05]  /*11e0*/  BSYNC.RECONVERGENT B0 ;  /* 0x0000000000007941 */ /* 0x000fea0003800200 */
.L_x_29:
[----:B------:R-:W-:Y:S05]  /*11f0*/  @!P1 EXIT ;  /* 0x000000000000994d */ /* 0x000fea0003800000 */
[----:B-1----:R-:W0:Y:S01]  /*1200*/  LDC.64 R4, c[0x0][0x388] ;  /* 0x0000e200ff047b82 */ /* 0x002e220000000a00 */
[----:B------:R-:W-:Y:S01]  /*1210*/  MOV R7, 0x400 ;  /* 0x0000040000077802 */ /* 0x000fe20000000f00 */
[----:B------:R-:W-:-:S03]  /*1220*/  USHF.L.U32 UR5, UR4, 0x1, URZ ;  /* 0x0000000104057899 */ /* 0x000fc600080006ff */
[----:B------:R-:W-:-:S09]  /*1230*/  LEA R18, R0, R7, 0x18 ;  /* 0x0000000700127211 */ /* 0x000fd200078ec0ff */
.L_x_32:
[----:B------:R-:W-:Y:S02]  /*1240*/  IMAD R2, R3, 0x2, R18 ;  /* 0x0000000203027824 */ /* 0x000fe400078e0212 */
[----:B-1----:R-:W-:-:S03]  /*1250*/  IMAD R7, R0, UR10, R3 ;  /* 0x0000000a00077c24 */ /* 0x002fc6000f8e0203 */
[----:B------:R-:W-:Y:S01]  /*1260*/  IADD3 R14, PT, PT, R2, UR5, RZ ;  /* 0x00000005020e7c10 */ /* 0x000fe2000fffe0ff */
[----:B------:R-:W1:Y:S01]  /*1270*/  LDS.U16 R15, [R2] ;  /* 0x00000000020f7984 */ /* 0x000e620000000400 */
[----:B0-----:R-:W-:-:S03]  /*1280*/  IMAD.WIDE R6, R7, 0x2, R4 ;  /* 0x0000000207067825 */ /* 0x001fc600078e0204 */
[----:B------:R0:W2:Y:S01]  /*1290*/  LDS.U16 R17, [R2+UR5] ;  /* 0x0000000502117984 */ /* 0x0000a20008000400 */
[----:B------:R-:W-:Y:S01]  /*12a0*/  VIADD R16, R14, UR5 ;  /* 0x000000050e107c36 */ /* 0x000fe20008000000 */
[----:B------:R-:W-:Y:S02]  /*12b0*/  IADD3 R8, P0, PT, R6, UR5, RZ ;  /* 0x0000000506087c10 */ /* 0x000fe4000ff1e0ff */
[----:B------:R-:W3:Y:S02]  /*12c0*/  LDS.U16 R19, [R14+UR5] ;  /* 0x000000050e137984 */ /* 0x000ee40008000400 */
[----:B------:R-:W-:Y:S02]  /*12d0*/  IADD3.X R9, PT, PT, RZ, R7, RZ, P0, !PT ;  /* 0x00000007ff097210 */ /* 0x000fe400007fe4ff */
[----:B------:R-:W4:Y:S01]  /*12e0*/  LDS.U16 R21, [R16+UR5] ;  /* 0x0000000510157984 */ /* 0x000f220008000400 */
[----:B------:R-:W-:Y:S01]  /*12f0*/  IADD3 R10, P0, PT, R8, UR5, RZ ;  /* 0x00000005080a7c10 */ /* 0x000fe2000ff1e0ff */
[----:B0-----:R-:W-:-:S04]  /*1300*/  IMAD.U32 R2, RZ, RZ, UR4 ;  /* 0x00000004ff027e24 */ /* 0x001fc8000f8e00ff */
[----:B------:R-:W-:Y:S01]  /*1310*/  IMAD.X R11, RZ, RZ, R9, P0 ;  /* 0x000000ffff0b7224 */ /* 0x000fe200000e0609 */
[----:B------:R-:W-:Y:S02]  /*1320*/  IADD3 R12, P0, PT, R10, UR5, RZ ;  /* 0x000000050a0c7c10 */ /* 0x000fe4000ff1e0ff */
[----:B------:R-:W-:Y:S02]  /*1330*/  LEA R3, R2, R3, 0x2 ;  /* 0x0000000302037211 */ /* 0x000fe400078e10ff */
[----:B------:R-:W-:Y:S02]  /*1340*/  IADD3.X R13, PT, PT, RZ, R11, RZ, P0, !PT ;  /* 0x0000000bff0d7210 */ /* 0x000fe400007fe4ff */
[----:B------:R-:W-:Y:S01]  /*1350*/  ISETP.GE.AND P0, PT, R3, UR10, PT ;  /* 0x0000000a03007c0c */ /* 0x000fe2000bf06270 */
[----:B-1----:R1:W-:Y:S04]  /*1360*/  STG.E.U16 desc[UR6][R6.64], R15 ;  /* 0x0000000f06007986 */ /* 0x0023e8000c101506 */
[----:B--2---:R1:W-:Y:S04]  /*1370*/  STG.E.U16 desc[UR6][R8.64], R17 ;  /* 0x0000001108007986 */ /* 0x0043e8000c101506 */
[----:B---3--:R1:W-:Y:S04]  /*1380*/  STG.E.U16 desc[UR6][R10.64], R19 ;  /* 0x000000130a007986 */ /* 0x0083e8000c101506 */
[----:B----4-:R1:W-:Y:S01]  /*1390*/  STG.E.U16 desc[UR6][R12.64], R21 ;  /* 0x000000150c007986 */ /* 0x0103e2000c101506 */
[----:B------:R-:W-:Y:S05]  /*13a0*/  @!P0 BRA `(.L_x_32) ;  /* 0xfffffffc00a48947 */ /* 0x000fea000383ffff */
[----:B------:R-:W-:Y:S05]  /*13b0*/  EXIT ;  /* 0x000000000000794d */ /* 0x000fea0003800000 */
.L_x_33:
        /* <DEDUP_REMOVED lines=12> */
.L_x_35:


//--------------------- .nv.shared._Z20cluster_reduce_dsmemIL5Stage0EEvP6__halfS2_i --------------------------
	.section	.nv.shared._Z20cluster_reduce_dsmemIL5Stage0EEvP6__halfS2_i,"aw",@nobits
	.sectionflags	@""
	.align	16
	.zero		1024


//--------------------- .nv.shared.reserved.0     --------------------------
	.section	.nv.shared.reserved.0,"aw",@nobits
	.weak		__nv_reservedSMEM_offset_0_alias
	.size		__nv_reservedSMEM_offset_0_alias, 0, 64
	.other		__nv_reservedSMEM_offset_0_alias,@"STO_CUDA_RESERVED_SHARED STV_DEFAULT"
__nv_reservedSMEM_offset_0_alias:
	.zero		0
	.zero		64


//--------------------- .nv.shared._Z23cluster_reduce_baselineIL5Stage0EEvP6__halfS2_i --------------------------
	.section	.nv.shared._Z23cluster_reduce_baselineIL5Stage0EEvP6__halfS2_i,"aw",@nobits
	.sectionflags	@""
	.align	16
	.zero		1024


//--------------------- .nv.constant0._Z20cluster_reduce_dsmemIL5Stage0EEvP6__halfS2_i --------------------------
	.section	.nv.constant0._Z20cluster_reduce_dsmemIL5Stage0EEvP6__halfS2_i,"a",@progbits
	.sectionflags	@""
	.align	4
.nv.constant0._Z20cluster_reduce_dsmemIL5Stage0EEvP6__halfS2_i:
	.zero		916


//--------------------- .nv.constant0._Z23cluster_reduce_baselineIL5Stage0EEvP6__halfS2_i --------------------------
	.section	.nv.constant0._Z23cluster_reduce_baselineIL5Stage0EEvP6__halfS2_i,"a",@progbits
	.sectionflags	@""
	.align	4
.nv.constant0._Z23cluster_reduce_baselineIL5Stage0EEvP6__halfS2_i:
	.zero		916


//--------------------- SYMBOLS --------------------------

	.type		.nv.reservedSmem.offset0,@object
	.size		.nv.reservedSmem.offset0,0x4
	.type		.nv.reservedSmem.cap,@object
	.size		.nv.reservedSmem.cap,0x4
